	.target	sm_90a

	.elftype	@"ET_EXEC"


//--------------------- .note.nv.tkinfo           --------------------------
	.section	.note.nv.tkinfo,"",@"SHT_NOTE"
	.sectionflags	@"SHF_NOTE_NV_TKINFO"
	.tkinfo
        /*0018*/ 	.word	0x00000002
        /*0030*/ 	.string	""
        /*0030*/ 	.string	"ptxas"
        /*0030*/ 	.string	"Cuda compilation tools, release 13.0, V13.0.88"
        /*0030*/ 	.string	"Build cuda_13.0.r13.0/compiler.36424714_0"
        /*0030*/ 	.string	"-arch sm_90a -m 64 "



//--------------------- .note.nv.cuinfo           --------------------------
	.section	.note.nv.cuinfo,"",@"SHT_NOTE"
	.sectionflags	@"SHF_NOTE_NV_CUINFO"
        /*0018*/ 	.short	0x0002
        /*001a*/ 	.short	0x005a
        /*001c*/ 	.short	0x0082
	.zero		2


//--------------------- .nv.info                  --------------------------
	.section	.nv.info,"",@"SHT_CUDA_INFO"
	.align	4


	//----- nvinfo : EIATTR_REGCOUNT
	.align		4
        /*0000*/ 	.byte	0x04, 0x2f
        /*0002*/ 	.short	(.L_12 - .L_11)
	.align		4
.L_11:
        /*0004*/ 	.word	index@(_ZN7cutlass13device_kernelIN5flash19enable_sm80_to_sm89INS1_16FlashAttnFwdSm80INS1_25CollectiveMainloopFwdSm80ILi8ELi2ELb0EN4cute5tupleIJNS5_1CILi128EEENS7_ILi64EEENS7_ILi192EEEEEELi192ENS_10bfloat16_tEfNS_4arch4Sm80ELb1ELb0ELb1ELb1ELb1ELb1ELb1ELb1EEENS1_21CollectiveEpilogueFwdINS6_IJS8_SA_S9_EEENS6_IJNS7_ILi1EEESI_SI_EEESC_SE_Li256ELb1ELb1ELb1ELb0EEENS1_36VarlenDynamicPersistentTileSchedulerILi128ELi64ELi256ELi256ELb1ELb1ELb0ELb1ELb1ELb1EEEEEEEEEvNT_6ParamsE)
        /*0008*/ 	.word	0x00000004


	//----- nvinfo : EIATTR_FRAME_SIZE
	.align		4
.L_12:
        /*000c*/ 	.byte	0x04, 0x11
        /*000e*/ 	.short	(.L_14 - .L_13)
	.align		4
.L_13:
        /*0010*/ 	.word	index@(_ZN7cutlass13device_kernelIN5flash19enable_sm80_to_sm89INS1_16FlashAttnFwdSm80INS1_25CollectiveMainloopFwdSm80ILi8ELi2ELb0EN4cute5tupleIJNS5_1CILi128EEENS7_ILi64EEENS7_ILi192EEEEEELi192ENS_10bfloat16_tEfNS_4arch4Sm80ELb1ELb0ELb1ELb1ELb1ELb1ELb1ELb1EEENS1_21CollectiveEpilogueFwdINS6_IJS8_SA_S9_EEENS6_IJNS7_ILi1EEESI_SI_EEESC_SE_Li256ELb1ELb1ELb1ELb0EEENS1_36VarlenDynamicPersistentTileSchedulerILi128ELi64ELi256ELi256ELb1ELb1ELb0ELb1ELb1ELb1EEEEEEEEEvNT_6ParamsE)
        /*0014*/ 	.word	0x00000000


	//----- nvinfo : EIATTR_REGCOUNT
	.align		4
.L_14:
        /*0018*/ 	.byte	0x04, 0x2f
        /*001a*/ 	.short	(.L_16 - .L_15)
	.align		4
.L_15:
        /*001c*/ 	.word	index@(_ZN7cutlass13device_kernelIN5flash19enable_sm80_to_sm89INS1_16FlashAttnFwdSm80INS1_25CollectiveMainloopFwdSm80ILi8ELi2ELb0EN4cute5tupleIJNS5_1CILi128EEENS7_ILi64EEENS7_ILi192EEEEEELi192ENS_10bfloat16_tEfNS_4arch4Sm80ELb1ELb0ELb1ELb1ELb1ELb0ELb1ELb1EEENS1_21CollectiveEpilogueFwdINS6_IJS8_SA_S9_EEENS6_IJNS7_ILi1EEESI_SI_EEESC_SE_Li256ELb1ELb1ELb1ELb0EEENS1_36VarlenDynamicPersistentTileSchedulerILi128ELi64ELi256ELi256ELb1ELb1ELb0ELb1ELb1ELb1EEEEEEEEEvNT_6ParamsE)
        /*0020*/ 	.word	0x00000004


	//----- nvinfo : EIATTR_FRAME_SIZE
	.align		4
.L_16:
        /*0024*/ 	.byte	0x04, 0x11
        /*0026*/ 	.short	(.L_18 - .L_17)
	.align		4
.L_17:
        /*0028*/ 	.word	index@(_ZN7cutlass13device_kernelIN5flash19enable_sm80_to_sm89INS1_16FlashAttnFwdSm80INS1_25CollectiveMainloopFwdSm80ILi8ELi2ELb0EN4cute5tupleIJNS5_1CILi128EEENS7_ILi64EEENS7_ILi192EEEEEELi192ENS_10bfloat16_tEfNS_4arch4Sm80ELb1ELb0ELb1ELb1ELb1ELb0ELb1ELb1EEENS1_21CollectiveEpilogueFwdINS6_IJS8_SA_S9_EEENS6_IJNS7_ILi1EEESI_SI_EEESC_SE_Li256ELb1ELb1ELb1ELb0EEENS1_36VarlenDynamicPersistentTileSchedulerILi128ELi64ELi256ELi256ELb1ELb1ELb0ELb1ELb1ELb1EEEEEEEEEvNT_6ParamsE)
        /*002c*/ 	.word	0x00000000


	//----- nvinfo : EIATTR_REGCOUNT
	.align		4
.L_18:
        /*0030*/ 	.byte	0x04, 0x2f
        /*0032*/ 	.short	(.L_20 - .L_19)
	.align		4
.L_19:
        /*0034*/ 	.word	index@(_ZN7cutlass13device_kernelIN5flash19enable_sm80_to_sm89INS1_16FlashAttnFwdSm80INS1_25CollectiveMainloopFwdSm80ILi8ELi2ELb0EN4cute5tupleIJNS5_1CILi128EEENS7_ILi64EEENS7_ILi192EEEEEELi192ENS_10bfloat16_tEfNS_4arch4Sm80ELb1ELb0ELb1ELb0ELb1ELb0ELb1ELb1EEENS1_21CollectiveEpilogueFwdINS6_IJS8_SA_S9_EEENS6_IJNS7_ILi1EEESI_SI_EEESC_SE_Li256ELb0ELb1ELb1ELb0EEENS1_30DynamicPersistentTileSchedulerILi256ELi256ELb1ELb1ELb0EEEEEEEEEvNT_6ParamsE)
        /*0038*/ 	.word	0x00000004


	//----- nvinfo : EIATTR_FRAME_SIZE
	.align		4
.L_20:
        /*003c*/ 	.byte	0x04, 0x11
        /*003e*/ 	.short	(.L_22 - .L_21)
	.align		4
.L_21:
        /*0040*/ 	.word	index@(_ZN7cutlass13device_kernelIN5flash19enable_sm80_to_sm89INS1_16FlashAttnFwdSm80INS1_25CollectiveMainloopFwdSm80ILi8ELi2ELb0EN4cute5tupleIJNS5_1CILi128EEENS7_ILi64EEENS7_ILi192EEEEEELi192ENS_10bfloat16_tEfNS_4arch4Sm80ELb1ELb0ELb1ELb0ELb1ELb0ELb1ELb1EEENS1_21CollectiveEpilogueFwdINS6_IJS8_SA_S9_EEENS6_IJNS7_ILi1EEESI_SI_EEESC_SE_Li256ELb0ELb1ELb1ELb0EEENS1_30DynamicPersistentTileSchedulerILi256ELi256ELb1ELb1ELb0EEEEEEEEEvNT_6ParamsE)
        /*0044*/ 	.word	0x00000000


	//----- nvinfo : EIATTR_REGCOUNT
	.align		4
.L_22:
        /*0048*/ 	.byte	0x04, 0x2f
        /*004a*/ 	.short	(.L_24 - .L_23)
	.align		4
.L_23:
        /*004c*/ 	.word	index@(_ZN7cutlass13device_kernelIN5flash19enable_sm80_to_sm89INS1_16FlashAttnFwdSm80INS1_25CollectiveMainloopFwdSm80ILi8ELi2ELb0EN4cute5tupleIJNS5_1CILi128EEENS7_ILi64EEENS7_ILi192EEEEEELi192ENS_10bfloat16_tEfNS_4arch4Sm80ELb0ELb1ELb1ELb1ELb1ELb1ELb1ELb1EEENS1_21CollectiveEpilogueFwdINS6_IJS8_SA_S9_EEENS6_IJNS7_ILi1EEESI_SI_EEESC_SE_Li256ELb1ELb1ELb1ELb0EEENS1_36VarlenDynamicPersistentTileSchedulerILi128ELi64ELi256ELi256ELb1ELb1ELb0ELb1ELb0ELb1EEEEEEEEEvNT_6ParamsE)
        /*0050*/ 	.word	0x00000004


	//----- nvinfo : EIATTR_FRAME_SIZE
	.align		4
.L_24:
        /*0054*/ 	.byte	0x04, 0x11
        /*0056*/ 	.short	(.L_26 - .L_25)
	.align		4
.L_25:
        /*0058*/ 	.word	index@(_ZN7cutlass13device_kernelIN5flash19enable_sm80_to_sm89INS1_16FlashAttnFwdSm80INS1_25CollectiveMainloopFwdSm80ILi8ELi2ELb0EN4cute5tupleIJNS5_1CILi128EEENS7_ILi64EEENS7_ILi192EEEEEELi192ENS_10bfloat16_tEfNS_4arch4Sm80ELb0ELb1ELb1ELb1ELb1ELb1ELb1ELb1EEENS1_21CollectiveEpilogueFwdINS6_IJS8_SA_S9_EEENS6_IJNS7_ILi1EEESI_SI_EEESC_SE_Li256ELb1ELb1ELb1ELb0EEENS1_36VarlenDynamicPersistentTileSchedulerILi128ELi64ELi256ELi256ELb1ELb1ELb0ELb1ELb0ELb1EEEEEEEEEvNT_6ParamsE)
        /*005c*/ 	.word	0x00000000


	//----- nvinfo : EIATTR_REGCOUNT
	.align		4
.L_26:
        /*0060*/ 	.byte	0x04, 0x2f
        /*0062*/ 	.short	(.L_28 - .L_27)
	.align		4
.L_27:
        /*0064*/ 	.word	index@(_ZN7cutlass13device_kernelIN5flash19enable_sm80_to_sm89INS1_16FlashAttnFwdSm80INS1_25CollectiveMainloopFwdSm80ILi8ELi2ELb0EN4cute5tupleIJNS5_1CILi128EEENS7_ILi64EEENS7_ILi192EEEEEELi192ENS_10bfloat16_tEfNS_4arch4Sm80ELb0ELb1ELb1ELb1ELb1ELb0ELb1ELb1EEENS1_21CollectiveEpilogueFwdINS6_IJS8_SA_S9_EEENS6_IJNS7_ILi1EEESI_SI_EEESC_SE_Li256ELb1ELb1ELb1ELb0EEENS1_36VarlenDynamicPersistentTileSchedulerILi128ELi64ELi256ELi256ELb1ELb1ELb0ELb1ELb0ELb1EEEEEEEEEvNT_6ParamsE)
        /*0068*/ 	.word	0x00000004


	//----- nvinfo : EIATTR_FRAME_SIZE
	.align		4
.L_28:
        /*006c*/ 	.byte	0x04, 0x11
        /*006e*/ 	.short	(.L_30 - .L_29)
	.align		4
.L_29:
        /*0070*/ 	.word	index@(_ZN7cutlass13device_kernelIN5flash19enable_sm80_to_sm89INS1_16FlashAttnFwdSm80INS1_25CollectiveMainloopFwdSm80ILi8ELi2ELb0EN4cute5tupleIJNS5_1CILi128EEENS7_ILi64EEENS7_ILi192EEEEEELi192ENS_10bfloat16_tEfNS_4arch4Sm80ELb0ELb1ELb1ELb1ELb1ELb0ELb1ELb1EEENS1_21CollectiveEpilogueFwdINS6_IJS8_SA_S9_EEENS6_IJNS7_ILi1EEESI_SI_EEESC_SE_Li256ELb1ELb1ELb1ELb0EEENS1_36VarlenDynamicPersistentTileSchedulerILi128ELi64ELi256ELi256ELb1ELb1ELb0ELb1ELb0ELb1EEEEEEEEEvNT_6ParamsE)
        /*0074*/ 	.word	0x00000000


	//----- nvinfo : EIATTR_REGCOUNT
	.align		4
.L_30:
        /*0078*/ 	.byte	0x04, 0x2f
        /*007a*/ 	.short	(.L_32 - .L_31)
	.align		4
.L_31:
        /*007c*/ 	.word	index@(_ZN7cutlass13device_kernelIN5flash19enable_sm80_to_sm89INS1_16FlashAttnFwdSm80INS1_25CollectiveMainloopFwdSm80ILi8ELi2ELb0EN4cute5tupleIJNS5_1CILi128EEENS7_ILi64EEENS7_ILi192EEEEEELi192ENS_10bfloat16_tEfNS_4arch4Sm80ELb0ELb1ELb1ELb0ELb1ELb0ELb1ELb1EEENS1_21CollectiveEpilogueFwdINS6_IJS8_SA_S9_EEENS6_IJNS7_ILi1EEESI_SI_EEESC_SE_Li256ELb0ELb1ELb1ELb0EEENS1_19SingleTileSchedulerILb0ELb1ELb1ELi128EEEEEEEEEvNT_6ParamsE)
        /*0080*/ 	.word	0x00000004


	//----- nvinfo : EIATTR_FRAME_SIZE
	.align		4
.L_32:
        /*0084*/ 	.byte	0x04, 0x11
        /*0086*/ 	.short	(.L_34 - .L_33)
	.align		4
.L_33:
        /*0088*/ 	.word	index@(_ZN7cutlass13device_kernelIN5flash19enable_sm80_to_sm89INS1_16FlashAttnFwdSm80INS1_25CollectiveMainloopFwdSm80ILi8ELi2ELb0EN4cute5tupleIJNS5_1CILi128EEENS7_ILi64EEENS7_ILi192EEEEEELi192ENS_10bfloat16_tEfNS_4arch4Sm80ELb0ELb1ELb1ELb0ELb1ELb0ELb1ELb1EEENS1_21CollectiveEpilogueFwdINS6_IJS8_SA_S9_EEENS6_IJNS7_ILi1EEESI_SI_EEESC_SE_Li256ELb0ELb1ELb1ELb0EEENS1_19SingleTileSchedulerILb0ELb1ELb1ELi128EEEEEEEEEvNT_6ParamsE)
        /*008c*/ 	.word	0x00000000


	//----- nvinfo : EIATTR_REGCOUNT
	.align		4
.L_34:
        /*0090*/ 	.byte	0x04, 0x2f
        /*0092*/ 	.short	(.L_36 - .L_35)
	.align		4
.L_35:
        /*0094*/ 	.word	index@(_ZN7cutlass13device_kernelIN5flash19enable_sm80_to_sm89INS1_16FlashAttnFwdSm80INS1_25CollectiveMainloopFwdSm80ILi8ELi2ELb0EN4cute5tupleIJNS5_1CILi128EEENS7_ILi64EEENS7_ILi192EEEEEELi192ENS_10bfloat16_tEfNS_4arch4Sm80ELb0ELb0ELb1ELb1ELb1ELb1ELb1ELb1EEENS1_21CollectiveEpilogueFwdINS6_IJS8_SA_S9_EEENS6_IJNS7_ILi1EEESI_SI_EEESC_SE_Li256ELb1ELb1ELb1ELb0EEENS1_36VarlenDynamicPersistentTileSchedulerILi128ELi64ELi256ELi256ELb1ELb1ELb0ELb0ELb1ELb1EEEEEEEEEvNT_6ParamsE)
        /*0098*/ 	.word	0x00000004


	//----- nvinfo : EIATTR_FRAME_SIZE
	.align		4
.L_36:
        /*009c*/ 	.byte	0x04, 0x11
        /*009e*/ 	.short	(.L_38 - .L_37)
	.align		4
.L_37:
        /*00a0*/ 	.word	index@(_ZN7cutlass13device_kernelIN5flash19enable_sm80_to_sm89INS1_16FlashAttnFwdSm80INS1_25CollectiveMainloopFwdSm80ILi8ELi2ELb0EN4cute5tupleIJNS5_1CILi128EEENS7_ILi64EEENS7_ILi192EEEEEELi192ENS_10bfloat16_tEfNS_4arch4Sm80ELb0ELb0ELb1ELb1ELb1ELb1ELb1ELb1EEENS1_21CollectiveEpilogueFwdINS6_IJS8_SA_S9_EEENS6_IJNS7_ILi1EEESI_SI_EEESC_SE_Li256ELb1ELb1ELb1ELb0EEENS1_36VarlenDynamicPersistentTileSchedulerILi128ELi64ELi256ELi256ELb1ELb1ELb0ELb0ELb1ELb1EEEEEEEEEvNT_6ParamsE)
        /*00a4*/ 	.word	0x00000000


	//----- nvinfo : EIATTR_REGCOUNT
	.align		4
.L_38:
        /*00a8*/ 	.byte	0x04, 0x2f
        /*00aa*/ 	.short	(.L_40 - .L_39)
	.align		4
.L_39:
        /*00ac*/ 	.word	index@(_ZN7cutlass13device_kernelIN5flash19enable_sm80_to_sm89INS1_16FlashAttnFwdSm80INS1_25CollectiveMainloopFwdSm80ILi8ELi2ELb0EN4cute5tupleIJNS5_1CILi128EEENS7_ILi64EEENS7_ILi192EEEEEELi192ENS_10bfloat16_tEfNS_4arch4Sm80ELb0ELb0ELb1ELb1ELb1ELb0ELb1ELb1EEENS1_21CollectiveEpilogueFwdINS6_IJS8_SA_S9_EEENS6_IJNS7_ILi1EEESI_SI_EEESC_SE_Li256ELb1ELb1ELb1ELb0EEENS1_36VarlenDynamicPersistentTileSchedulerILi128ELi64ELi256ELi256ELb1ELb1ELb0ELb0ELb1ELb1EEEEEEEEEvNT_6ParamsE)
        /*00b0*/ 	.word	0x00000004


	//----- nvinfo : EIATTR_FRAME_SIZE
	.align		4
.L_40:
        /*00b4*/ 	.byte	0x04, 0x11
        /*00b6*/ 	.short	(.L_42 - .L_41)
	.align		4
.L_41:
        /*00b8*/ 	.word	index@(_ZN7cutlass13device_kernelIN5flash19enable_sm80_to_sm89INS1_16FlashAttnFwdSm80INS1_25CollectiveMainloopFwdSm80ILi8ELi2ELb0EN4cute5tupleIJNS5_1CILi128EEENS7_ILi64EEENS7_ILi192EEEEEELi192ENS_10bfloat16_tEfNS_4arch4Sm80ELb0ELb0ELb1ELb1ELb1ELb0ELb1ELb1EEENS1_21CollectiveEpilogueFwdINS6_IJS8_SA_S9_EEENS6_IJNS7_ILi1EEESI_SI_EEESC_SE_Li256ELb1ELb1ELb1ELb0EEENS1_36VarlenDynamicPersistentTileSchedulerILi128ELi64ELi256ELi256ELb1ELb1ELb0ELb0ELb1ELb1EEEEEEEEEvNT_6ParamsE)
        /*00bc*/ 	.word	0x00000000


	//----- nvinfo : EIATTR_REGCOUNT
	.align		4
.L_42:
        /*00c0*/ 	.byte	0x04, 0x2f
        /*00c2*/ 	.short	(.L_44 - .L_43)
	.align		4
.L_43:
        /*00c4*/ 	.word	index@(_ZN7cutlass13device_kernelIN5flash19enable_sm80_to_sm89INS1_16FlashAttnFwdSm80INS1_25CollectiveMainloopFwdSm80ILi8ELi2ELb0EN4cute5tupleIJNS5_1CILi128EEENS7_ILi64EEENS7_ILi192EEEEEELi192ENS_10bfloat16_tEfNS_4arch4Sm80ELb0ELb0ELb1ELb0ELb1ELb0ELb1ELb1EEENS1_21CollectiveEpilogueFwdINS6_IJS8_SA_S9_EEENS6_IJNS7_ILi1EEESI_SI_EEESC_SE_Li256ELb0ELb1ELb1ELb0EEENS1_19SingleTileSchedulerILb0ELb1ELb1ELi128EEEEEEEEEvNT_6ParamsE)
        /*00c8*/ 	.word	0x00000004


	//----- nvinfo : EIATTR_FRAME_SIZE
	.align		4
.L_44:
        /*00cc*/ 	.byte	0x04, 0x11
        /*00ce*/ 	.short	(.L_46 - .L_45)
	.align		4
.L_45:
        /*00d0*/ 	.word	index@(_ZN7cutlass13device_kernelIN5flash19enable_sm80_to_sm89INS1_16FlashAttnFwdSm80INS1_25CollectiveMainloopFwdSm80ILi8ELi2ELb0EN4cute5tupleIJNS5_1CILi128EEENS7_ILi64EEENS7_ILi192EEEEEELi192ENS_10bfloat16_tEfNS_4arch4Sm80ELb0ELb0ELb1ELb0ELb1ELb0ELb1ELb1EEENS1_21CollectiveEpilogueFwdINS6_IJS8_SA_S9_EEENS6_IJNS7_ILi1EEESI_SI_EEESC_SE_Li256ELb0ELb1ELb1ELb0EEENS1_19SingleTileSchedulerILb0ELb1ELb1ELi128EEEEEEEEEvNT_6ParamsE)
        /*00d4*/ 	.word	0x00000000


	//----- nvinfo : EIATTR_REGCOUNT
	.align		4
.L_46:
        /*00d8*/ 	.byte	0x04, 0x2f
        /*00da*/ 	.short	(.L_48 - .L_47)
	.align		4
.L_47:
        /*00dc*/ 	.word	index@(_ZN7cutlass13device_kernelIN5flash19enable_sm80_to_sm89INS1_16FlashAttnFwdSm80INS1_25CollectiveMainloopFwdSm80ILi8ELi1ELb0EN4cute5tupleIJNS5_1CILi128EEENS7_ILi64EEENS7_ILi192EEEEEELi192ENS_10bfloat16_tEfNS_4arch4Sm80ELb1ELb0ELb1ELb1ELb1ELb1ELb1ELb1EEENS1_21CollectiveEpilogueFwdINS6_IJS8_SA_S9_EEENS6_IJNS7_ILi1EEESI_SI_EEESC_SE_Li256ELb1ELb1ELb1ELb0EEENS1_36VarlenDynamicPersistentTileSchedulerILi128ELi64ELi256ELi256ELb1ELb1ELb0ELb1ELb1ELb1EEEEEEEEEvNT_6ParamsE)
        /*00e0*/ 	.word	0x00000004


	//----- nvinfo : EIATTR_FRAME_SIZE
	.align		4
.L_48:
        /*00e4*/ 	.byte	0x04, 0x11
        /*00e6*/ 	.short	(.L_50 - .L_49)
	.align		4
.L_49:
        /*00e8*/ 	.word	index@(_ZN7cutlass13device_kernelIN5flash19enable_sm80_to_sm89INS1_16FlashAttnFwdSm80INS1_25CollectiveMainloopFwdSm80ILi8ELi1ELb0EN4cute5tupleIJNS5_1CILi128EEENS7_ILi64EEENS7_ILi192EEEEEELi192ENS_10bfloat16_tEfNS_4arch4Sm80ELb1ELb0ELb1ELb1ELb1ELb1ELb1ELb1EEENS1_21CollectiveEpilogueFwdINS6_IJS8_SA_S9_EEENS6_IJNS7_ILi1EEESI_SI_EEESC_SE_Li256ELb1ELb1ELb1ELb0EEENS1_36VarlenDynamicPersistentTileSchedulerILi128ELi64ELi256ELi256ELb1ELb1ELb0ELb1ELb1ELb1EEEEEEEEEvNT_6ParamsE)
        /*00ec*/ 	.word	0x00000000


	//----- nvinfo : EIATTR_REGCOUNT
	.align		4
.L_50:
        /*00f0*/ 	.byte	0x04, 0x2f
        /*00f2*/ 	.short	(.L_52 - .L_51)
	.align		4
.L_51:
        /*00f4*/ 	.word	index@(_ZN7cutlass13device_kernelIN5flash19enable_sm80_to_sm89INS1_16FlashAttnFwdSm80INS1_25CollectiveMainloopFwdSm80ILi8ELi1ELb0EN4cute5tupleIJNS5_1CILi128EEENS7_ILi64EEENS7_ILi192EEEEEELi192ENS_10bfloat16_tEfNS_4arch4Sm80ELb1ELb0ELb1ELb1ELb1ELb0ELb1ELb1EEENS1_21CollectiveEpilogueFwdINS6_IJS8_SA_S9_EEENS6_IJNS7_ILi1EEESI_SI_EEESC_SE_Li256ELb1ELb1ELb1ELb0EEENS1_36VarlenDynamicPersistentTileSchedulerILi128ELi64ELi256ELi256ELb1ELb1ELb0ELb1ELb1ELb1EEEEEEEEEvNT_6ParamsE)
        /*00f8*/ 	.word	0x00000004


	//----- nvinfo : EIATTR_FRAME_SIZE
	.align		4
.L_52:
        /*00fc*/ 	.byte	0x04, 0x11
        /*00fe*/ 	.short	(.L_54 - .L_53)
	.align		4
.L_53:
        /*0100*/ 	.word	index@(_ZN7cutlass13device_kernelIN5flash19enable_sm80_to_sm89INS1_16FlashAttnFwdSm80INS1_25CollectiveMainloopFwdSm80ILi8ELi1ELb0EN4cute5tupleIJNS5_1CILi128EEENS7_ILi64EEENS7_ILi192EEEEEELi192ENS_10bfloat16_tEfNS_4arch4Sm80ELb1ELb0ELb1ELb1ELb1ELb0ELb1ELb1EEENS1_21CollectiveEpilogueFwdINS6_IJS8_SA_S9_EEENS6_IJNS7_ILi1EEESI_SI_EEESC_SE_Li256ELb1ELb1ELb1ELb0EEENS1_36VarlenDynamicPersistentTileSchedulerILi128ELi64ELi256ELi256ELb1ELb1ELb0ELb1ELb1ELb1EEEEEEEEEvNT_6ParamsE)
        /*0104*/ 	.word	0x00000000


	//----- nvinfo : EIATTR_REGCOUNT
	.align		4
.L_54:
        /*0108*/ 	.byte	0x04, 0x2f
        /*010a*/ 	.short	(.L_56 - .L_55)
	.align		4
.L_55:
        /*010c*/ 	.word	index@(_ZN7cutlass13device_kernelIN5flash19enable_sm80_to_sm89INS1_16FlashAttnFwdSm80INS1_25CollectiveMainloopFwdSm80ILi8ELi1ELb0EN4cute5tupleIJNS5_1CILi128EEENS7_ILi64EEENS7_ILi192EEEEEELi192ENS_10bfloat16_tEfNS_4arch4Sm80ELb1ELb0ELb1ELb0ELb1ELb0ELb1ELb1EEENS1_21CollectiveEpilogueFwdINS6_IJS8_SA_S9_EEENS6_IJNS7_ILi1EEESI_SI_EEESC_SE_Li256ELb0ELb1ELb1ELb0EEENS1_30DynamicPersistentTileSchedulerILi256ELi256ELb1ELb1ELb0EEEEEEEEEvNT_6ParamsE)
        /*0110*/ 	.word	0x00000004


	//----- nvinfo : EIATTR_FRAME_SIZE
	.align		4
.L_56:
        /*0114*/ 	.byte	0x04, 0x11
        /*0116*/ 	.short	(.L_58 - .L_57)
	.align		4
.L_57:
        /*0118*/ 	.word	index@(_ZN7cutlass13device_kernelIN5flash19enable_sm80_to_sm89INS1_16FlashAttnFwdSm80INS1_25CollectiveMainloopFwdSm80ILi8ELi1ELb0EN4cute5tupleIJNS5_1CILi128EEENS7_ILi64EEENS7_ILi192EEEEEELi192ENS_10bfloat16_tEfNS_4arch4Sm80ELb1ELb0ELb1ELb0ELb1ELb0ELb1ELb1EEENS1_21CollectiveEpilogueFwdINS6_IJS8_SA_S9_EEENS6_IJNS7_ILi1EEESI_SI_EEESC_SE_Li256ELb0ELb1ELb1ELb0EEENS1_30DynamicPersistentTileSchedulerILi256ELi256ELb1ELb1ELb0EEEEEEEEEvNT_6ParamsE)
        /*011c*/ 	.word	0x00000000


	//----- nvinfo : EIATTR_REGCOUNT
	.align		4
.L_58:
        /*0120*/ 	.byte	0x04, 0x2f
        /*0122*/ 	.short	(.L_60 - .L_59)
	.align		4
.L_59:
        /*0124*/ 	.word	index@(_ZN7cutlass13device_kernelIN5flash19enable_sm80_to_sm89INS1_16FlashAttnFwdSm80INS1_25CollectiveMainloopFwdSm80ILi8ELi1ELb0EN4cute5tupleIJNS5_1CILi128EEENS7_ILi64EEENS7_ILi192EEEEEELi192ENS_10bfloat16_tEfNS_4arch4Sm80ELb0ELb1ELb1ELb1ELb1ELb1ELb1ELb1EEENS1_21CollectiveEpilogueFwdINS6_IJS8_SA_S9_EEENS6_IJNS7_ILi1EEESI_SI_EEESC_SE_Li256ELb1ELb1ELb1ELb0EEENS1_36VarlenDynamicPersistentTileSchedulerILi128ELi64ELi256ELi256ELb1ELb1ELb0ELb1ELb0ELb1EEEEEEEEEvNT_6ParamsE)
        /*0128*/ 	.word	0x00000004


	//----- nvinfo : EIATTR_FRAME_SIZE
	.align		4
.L_60:
        /*012c*/ 	.byte	0x04, 0x11
        /*012e*/ 	.short	(.L_62 - .L_61)
	.align		4
.L_61:
        /*0130*/ 	.word	index@(_ZN7cutlass13device_kernelIN5flash19enable_sm80_to_sm89INS1_16FlashAttnFwdSm80INS1_25CollectiveMainloopFwdSm80ILi8ELi1ELb0EN4cute5tupleIJNS5_1CILi128EEENS7_ILi64EEENS7_ILi192EEEEEELi192ENS_10bfloat16_tEfNS_4arch4Sm80ELb0ELb1ELb1ELb1ELb1ELb1ELb1ELb1EEENS1_21CollectiveEpilogueFwdINS6_IJS8_SA_S9_EEENS6_IJNS7_ILi1EEESI_SI_EEESC_SE_Li256ELb1ELb1ELb1ELb0EEENS1_36VarlenDynamicPersistentTileSchedulerILi128ELi64ELi256ELi256ELb1ELb1ELb0ELb1ELb0ELb1EEEEEEEEEvNT_6ParamsE)
        /*0134*/ 	.word	0x00000000


	//----- nvinfo : EIATTR_REGCOUNT
	.align		4
.L_62:
        /*0138*/ 	.byte	0x04, 0x2f
        /*013a*/ 	.short	(.L_64 - .L_63)
	.align		4
.L_63:
        /*013c*/ 	.word	index@(_ZN7cutlass13device_kernelIN5flash19enable_sm80_to_sm89INS1_16FlashAttnFwdSm80INS1_25CollectiveMainloopFwdSm80ILi8ELi1ELb0EN4cute5tupleIJNS5_1CILi128EEENS7_ILi64EEENS7_ILi192EEEEEELi192ENS_10bfloat16_tEfNS_4arch4Sm80ELb0ELb1ELb1ELb1ELb1ELb0ELb1ELb1EEENS1_21CollectiveEpilogueFwdINS6_IJS8_SA_S9_EEENS6_IJNS7_ILi1EEESI_SI_EEESC_SE_Li256ELb1ELb1ELb1ELb0EEENS1_36VarlenDynamicPersistentTileSchedulerILi128ELi64ELi256ELi256ELb1ELb1ELb0ELb1ELb0ELb1EEEEEEEEEvNT_6ParamsE)
        /*0140*/ 	.word	0x00000004


	//----- nvinfo : EIATTR_FRAME_SIZE
	.align		4
.L_64:
        /*0144*/ 	.byte	0x04, 0x11
        /*0146*/ 	.short	(.L_66 - .L_65)
	.align		4
.L_65:
        /*0148*/ 	.word	index@(_ZN7cutlass13device_kernelIN5flash19enable_sm80_to_sm89INS1_16FlashAttnFwdSm80INS1_25CollectiveMainloopFwdSm80ILi8ELi1ELb0EN4cute5tupleIJNS5_1CILi128EEENS7_ILi64EEENS7_ILi192EEEEEELi192ENS_10bfloat16_tEfNS_4arch4Sm80ELb0ELb1ELb1ELb1ELb1ELb0ELb1ELb1EEENS1_21CollectiveEpilogueFwdINS6_IJS8_SA_S9_EEENS6_IJNS7_ILi1EEESI_SI_EEESC_SE_Li256ELb1ELb1ELb1ELb0EEENS1_36VarlenDynamicPersistentTileSchedulerILi128ELi64ELi256ELi256ELb1ELb1ELb0ELb1ELb0ELb1EEEEEEEEEvNT_6ParamsE)
        /*014c*/ 	.word	0x00000000


	//----- nvinfo : EIATTR_REGCOUNT
	.align		4
.L_66:
        /*0150*/ 	.byte	0x04, 0x2f
        /*0152*/ 	.short	(.L_68 - .L_67)
	.align		4
.L_67:
        /*0154*/ 	.word	index@(_ZN7cutlass13device_kernelIN5flash19enable_sm80_to_sm89INS1_16FlashAttnFwdSm80INS1_25CollectiveMainloopFwdSm80ILi8ELi1ELb0EN4cute5tupleIJNS5_1CILi128EEENS7_ILi64EEENS7_ILi192EEEEEELi192ENS_10bfloat16_tEfNS_4arch4Sm80ELb0ELb1ELb1ELb0ELb1ELb0ELb1ELb1EEENS1_21CollectiveEpilogueFwdINS6_IJS8_SA_S9_EEENS6_IJNS7_ILi1EEESI_SI_EEESC_SE_Li256ELb0ELb1ELb1ELb0EEENS1_19SingleTileSchedulerILb0ELb1ELb1ELi128EEEEEEEEEvNT_6ParamsE)
        /*0158*/ 	.word	0x00000004


	//----- nvinfo : EIATTR_FRAME_SIZE
	.align		4
.L_68:
        /*015c*/ 	.byte	0x04, 0x11
        /*015e*/ 	.short	(.L_70 - .L_69)
	.align		4
.L_69:
        /*0160*/ 	.word	index@(_ZN7cutlass13device_kernelIN5flash19enable_sm80_to_sm89INS1_16FlashAttnFwdSm80INS1_25CollectiveMainloopFwdSm80ILi8ELi1ELb0EN4cute5tupleIJNS5_1CILi128EEENS7_ILi64EEENS7_ILi192EEEEEELi192ENS_10bfloat16_tEfNS_4arch4Sm80ELb0ELb1ELb1ELb0ELb1ELb0ELb1ELb1EEENS1_21CollectiveEpilogueFwdINS6_IJS8_SA_S9_EEENS6_IJNS7_ILi1EEESI_SI_EEESC_SE_Li256ELb0ELb1ELb1ELb0EEENS1_19SingleTileSchedulerILb0ELb1ELb1ELi128EEEEEEEEEvNT_6ParamsE)
        /*0164*/ 	.word	0x00000000


	//----- nvinfo : EIATTR_REGCOUNT
	.align		4
.L_70:
        /*0168*/ 	.byte	0x04, 0x2f
        /*016a*/ 	.short	(.L_72 - .L_71)
	.align		4
.L_71:
        /*016c*/ 	.word	index@(_ZN7cutlass13device_kernelIN5flash19enable_sm80_to_sm89INS1_16FlashAttnFwdSm80INS1_25CollectiveMainloopFwdSm80ILi8ELi1ELb0EN4cute5tupleIJNS5_1CILi128EEENS7_ILi64EEENS7_ILi192EEEEEELi192ENS_10bfloat16_tEfNS_4arch4Sm80ELb0ELb0ELb1ELb1ELb1ELb1ELb1ELb1EEENS1_21CollectiveEpilogueFwdINS6_IJS8_SA_S9_EEENS6_IJNS7_ILi1EEESI_SI_EEESC_SE_Li256ELb1ELb1ELb1ELb0EEENS1_36VarlenDynamicPersistentTileSchedulerILi128ELi64ELi256ELi256ELb1ELb1ELb0ELb0ELb1ELb1EEEEEEEEEvNT_6ParamsE)
        /*0170*/ 	.word	0x00000004


	//----- nvinfo : EIATTR_FRAME_SIZE
	.align		4
.L_72:
        /*0174*/ 	.byte	0x04, 0x11
        /*0176*/ 	.short	(.L_74 - .L_73)
	.align		4
.L_73:
        /*0178*/ 	.word	index@(_ZN7cutlass13device_kernelIN5flash19enable_sm80_to_sm89INS1_16FlashAttnFwdSm80INS1_25CollectiveMainloopFwdSm80ILi8ELi1ELb0EN4cute5tupleIJNS5_1CILi128EEENS7_ILi64EEENS7_ILi192EEEEEELi192ENS_10bfloat16_tEfNS_4arch4Sm80ELb0ELb0ELb1ELb1ELb1ELb1ELb1ELb1EEENS1_21CollectiveEpilogueFwdINS6_IJS8_SA_S9_EEENS6_IJNS7_ILi1EEESI_SI_EEESC_SE_Li256ELb1ELb1ELb1ELb0EEENS1_36VarlenDynamicPersistentTileSchedulerILi128ELi64ELi256ELi256ELb1ELb1ELb0ELb0ELb1ELb1EEEEEEEEEvNT_6ParamsE)
        /*017c*/ 	.word	0x00000000


	//----- nvinfo : EIATTR_REGCOUNT
	.align		4
.L_74:
        /*0180*/ 	.byte	0x04, 0x2f
        /*0182*/ 	.short	(.L_76 - .L_75)
	.align		4
.L_75:
        /*0184*/ 	.word	index@(_ZN7cutlass13device_kernelIN5flash19enable_sm80_to_sm89INS1_16FlashAttnFwdSm80INS1_25CollectiveMainloopFwdSm80ILi8ELi1ELb0EN4cute5tupleIJNS5_1CILi128EEENS7_ILi64EEENS7_ILi192EEEEEELi192ENS_10bfloat16_tEfNS_4arch4Sm80ELb0ELb0ELb1ELb1ELb1ELb0ELb1ELb1EEENS1_21CollectiveEpilogueFwdINS6_IJS8_SA_S9_EEENS6_IJNS7_ILi1EEESI_SI_EEESC_SE_Li256ELb1ELb1ELb1ELb0EEENS1_36VarlenDynamicPersistentTileSchedulerILi128ELi64ELi256ELi256ELb1ELb1ELb0ELb0ELb1ELb1EEEEEEEEEvNT_6ParamsE)
        /*0188*/ 	.word	0x00000004


	//----- nvinfo : EIATTR_FRAME_SIZE
	.align		4
.L_76:
        /*018c*/ 	.byte	0x04, 0x11
        /*018e*/ 	.short	(.L_78 - .L_77)
	.align		4
.L_77:
        /*0190*/ 	.word	index@(_ZN7cutlass13device_kernelIN5flash19enable_sm80_to_sm89INS1_16FlashAttnFwdSm80INS1_25CollectiveMainloopFwdSm80ILi8ELi1ELb0EN4cute5tupleIJNS5_1CILi128EEENS7_ILi64EEENS7_ILi192EEEEEELi192ENS_10bfloat16_tEfNS_4arch4Sm80ELb0ELb0ELb1ELb1ELb1ELb0ELb1ELb1EEENS1_21CollectiveEpilogueFwdINS6_IJS8_SA_S9_EEENS6_IJNS7_ILi1EEESI_SI_EEESC_SE_Li256ELb1ELb1ELb1ELb0EEENS1_36VarlenDynamicPersistentTileSchedulerILi128ELi64ELi256ELi256ELb1ELb1ELb0ELb0ELb1ELb1EEEEEEEEEvNT_6ParamsE)
        /*0194*/ 	.word	0x00000000


	//----- nvinfo : EIATTR_REGCOUNT
	.align		4
.L_78:
        /*0198*/ 	.byte	0x04, 0x2f
        /*019a*/ 	.short	(.L_80 - .L_79)
	.align		4
.L_79:
        /*019c*/ 	.word	index@(_ZN7cutlass13device_kernelIN5flash19enable_sm80_to_sm89INS1_16FlashAttnFwdSm80INS1_25CollectiveMainloopFwdSm80ILi8ELi1ELb0EN4cute5tupleIJNS5_1CILi128EEENS7_ILi64EEENS7_ILi192EEEEEELi192ENS_10bfloat16_tEfNS_4arch4Sm80ELb0ELb0ELb1ELb0ELb1ELb0ELb1ELb1EEENS1_21CollectiveEpilogueFwdINS6_IJS8_SA_S9_EEENS6_IJNS7_ILi1EEESI_SI_EEESC_SE_Li256ELb0ELb1ELb1ELb0EEENS1_19SingleTileSchedulerILb0ELb1ELb1ELi128EEEEEEEEEvNT_6ParamsE)
        /*01a0*/ 	.word	0x00000004


	//----- nvinfo : EIATTR_FRAME_SIZE
	.align		4
.L_80:
        /*01a4*/ 	.byte	0x04, 0x11
        /*01a6*/ 	.short	(.L_82 - .L_81)
	.align		4
.L_81:
        /*01a8*/ 	.word	index@(_ZN7cutlass13device_kernelIN5flash19enable_sm80_to_sm89INS1_16FlashAttnFwdSm80INS1_25CollectiveMainloopFwdSm80ILi8ELi1ELb0EN4cute5tupleIJNS5_1CILi128EEENS7_ILi64EEENS7_ILi192EEEEEELi192ENS_10bfloat16_tEfNS_4arch4Sm80ELb0ELb0ELb1ELb0ELb1ELb0ELb1ELb1EEENS1_21CollectiveEpilogueFwdINS6_IJS8_SA_S9_EEENS6_IJNS7_ILi1EEESI_SI_EEESC_SE_Li256ELb0ELb1ELb1ELb0EEENS1_19SingleTileSchedulerILb0ELb1ELb1ELi128EEEEEEEEEvNT_6ParamsE)
        /*01ac*/ 	.word	0x00000000


	//----- nvinfo : EIATTR_MIN_STACK_SIZE
	.align		4
.L_82:
        /*01b0*/ 	.byte	0x04, 0x12
        /*01b2*/ 	.short	(.L_84 - .L_83)
	.align		4
.L_83:
        /*01b4*/ 	.word	index@(_ZN7cutlass13device_kernelIN5flash19enable_sm80_to_sm89INS1_16FlashAttnFwdSm80INS1_25CollectiveMainloopFwdSm80ILi8ELi1ELb0EN4cute5tupleIJNS5_1CILi128EEENS7_ILi64EEENS7_ILi192EEEEEELi192ENS_10bfloat16_tEfNS_4arch4Sm80ELb0ELb0ELb1ELb0ELb1ELb0ELb1ELb1EEENS1_21CollectiveEpilogueFwdINS6_IJS8_SA_S9_EEENS6_IJNS7_ILi1EEESI_SI_EEESC_SE_Li256ELb0ELb1ELb1ELb0EEENS1_19SingleTileSchedulerILb0ELb1ELb1ELi128EEEEEEEEEvNT_6ParamsE)
        /*01b8*/ 	.word	0x00000000


	//----- nvinfo : EIATTR_MIN_STACK_SIZE
	.align		4
.L_84:
        /*01bc*/ 	.byte	0x04, 0x12
        /*01be*/ 	.short	(.L_86 - .L_85)
	.align		4
.L_85:
        /*01c0*/ 	.word	index@(_ZN7cutlass13device_kernelIN5flash19enable_sm80_to_sm89INS1_16FlashAttnFwdSm80INS1_25CollectiveMainloopFwdSm80ILi8ELi1ELb0EN4cute5tupleIJNS5_1CILi128EEENS7_ILi64EEENS7_ILi192EEEEEELi192ENS_10bfloat16_tEfNS_4arch4Sm80ELb0ELb0ELb1ELb1ELb1ELb0ELb1ELb1EEENS1_21CollectiveEpilogueFwdINS6_IJS8_SA_S9_EEENS6_IJNS7_ILi1EEESI_SI_EEESC_SE_Li256ELb1ELb1ELb1ELb0EEENS1_36VarlenDynamicPersistentTileSchedulerILi128ELi64ELi256ELi256ELb1ELb1ELb0ELb0ELb1ELb1EEEEEEEEEvNT_6ParamsE)
        /*01c4*/ 	.word	0x00000000


	//----- nvinfo : EIATTR_MIN_STACK_SIZE
	.align		4
.L_86:
        /*01c8*/ 	.byte	0x04, 0x12
        /*01ca*/ 	.short	(.L_88 - .L_87)
	.align		4
.L_87:
        /*01cc*/ 	.word	index@(_ZN7cutlass13device_kernelIN5flash19enable_sm80_to_sm89INS1_16FlashAttnFwdSm80INS1_25CollectiveMainloopFwdSm80ILi8ELi1ELb0EN4cute5tupleIJNS5_1CILi128EEENS7_ILi64EEENS7_ILi192EEEEEELi192ENS_10bfloat16_tEfNS_4arch4Sm80ELb0ELb0ELb1ELb1ELb1ELb1ELb1ELb1EEENS1_21CollectiveEpilogueFwdINS6_IJS8_SA_S9_EEENS6_IJNS7_ILi1EEESI_SI_EEESC_SE_Li256ELb1ELb1ELb1ELb0EEENS1_36VarlenDynamicPersistentTileSchedulerILi128ELi64ELi256ELi256ELb1ELb1ELb0ELb0ELb1ELb1EEEEEEEEEvNT_6ParamsE)
        /*01d0*/ 	.word	0x00000000


	//----- nvinfo : EIATTR_MIN_STACK_SIZE
	.align		4
.L_88:
        /*01d4*/ 	.byte	0x04, 0x12
        /*01d6*/ 	.short	(.L_90 - .L_89)
	.align		4
.L_89:
        /*01d8*/ 	.word	index@(_ZN7cutlass13device_kernelIN5flash19enable_sm80_to_sm89INS1_16FlashAttnFwdSm80INS1_25CollectiveMainloopFwdSm80ILi8ELi1ELb0EN4cute5tupleIJNS5_1CILi128EEENS7_ILi64EEENS7_ILi192EEEEEELi192ENS_10bfloat16_tEfNS_4arch4Sm80ELb0ELb1ELb1ELb0ELb1ELb0ELb1ELb1EEENS1_21CollectiveEpilogueFwdINS6_IJS8_SA_S9_EEENS6_IJNS7_ILi1EEESI_SI_EEESC_SE_Li256ELb0ELb1ELb1ELb0EEENS1_19SingleTileSchedulerILb0ELb1ELb1ELi128EEEEEEEEEvNT_6ParamsE)
        /*01dc*/ 	.word	0x00000000


	//----- nvinfo : EIATTR_MIN_STACK_SIZE
	.align		4
.L_90:
        /*01e0*/ 	.byte	0x04, 0x12
        /*01e2*/ 	.short	(.L_92 - .L_91)
	.align		4
.L_91:
        /*01e4*/ 	.word	index@(_ZN7cutlass13device_kernelIN5flash19enable_sm80_to_sm89INS1_16FlashAttnFwdSm80INS1_25CollectiveMainloopFwdSm80ILi8ELi1ELb0EN4cute5tupleIJNS5_1CILi128EEENS7_ILi64EEENS7_ILi192EEEEEELi192ENS_10bfloat16_tEfNS_4arch4Sm80ELb0ELb1ELb1ELb1ELb1ELb0ELb1ELb1EEENS1_21CollectiveEpilogueFwdINS6_IJS8_SA_S9_EEENS6_IJNS7_ILi1EEESI_SI_EEESC_SE_Li256ELb1ELb1ELb1ELb0EEENS1_36VarlenDynamicPersistentTileSchedulerILi128ELi64ELi256ELi256ELb1ELb1ELb0ELb1ELb0ELb1EEEEEEEEEvNT_6ParamsE)
        /*01e8*/ 	.word	0x00000000


	//----- nvinfo : EIATTR_MIN_STACK_SIZE
	.align		4
.L_92:
        /*01ec*/ 	.byte	0x04, 0x12
        /*01ee*/ 	.short	(.L_94 - .L_93)
	.align		4
.L_93:
        /*01f0*/ 	.word	index@(_ZN7cutlass13device_kernelIN5flash19enable_sm80_to_sm89INS1_16FlashAttnFwdSm80INS1_25CollectiveMainloopFwdSm80ILi8ELi1ELb0EN4cute5tupleIJNS5_1CILi128EEENS7_ILi64EEENS7_ILi192EEEEEELi192ENS_10bfloat16_tEfNS_4arch4Sm80ELb0ELb1ELb1ELb1ELb1ELb1ELb1ELb1EEENS1_21CollectiveEpilogueFwdINS6_IJS8_SA_S9_EEENS6_IJNS7_ILi1EEESI_SI_EEESC_SE_Li256ELb1ELb1ELb1ELb0EEENS1_36VarlenDynamicPersistentTileSchedulerILi128ELi64ELi256ELi256ELb1ELb1ELb0ELb1ELb0ELb1EEEEEEEEEvNT_6ParamsE)
        /*01f4*/ 	.word	0x00000000


	//----- nvinfo : EIATTR_MIN_STACK_SIZE
	.align		4
.L_94:
        /*01f8*/ 	.byte	0x04, 0x12
        /*01fa*/ 	.short	(.L_96 - .L_95)
	.align		4
.L_95:
        /*01fc*/ 	.word	index@(_ZN7cutlass13device_kernelIN5flash19enable_sm80_to_sm89INS1_16FlashAttnFwdSm80INS1_25CollectiveMainloopFwdSm80ILi8ELi1ELb0EN4cute5tupleIJNS5_1CILi128EEENS7_ILi64EEENS7_ILi192EEEEEELi192ENS_10bfloat16_tEfNS_4arch4Sm80ELb1ELb0ELb1ELb0ELb1ELb0ELb1ELb1EEENS1_21CollectiveEpilogueFwdINS6_IJS8_SA_S9_EEENS6_IJNS7_ILi1EEESI_SI_EEESC_SE_Li256ELb0ELb1ELb1ELb0EEENS1_30DynamicPersistentTileSchedulerILi256ELi256ELb1ELb1ELb0EEEEEEEEEvNT_6ParamsE)
        /*0200*/ 	.word	0x00000000


	//----- nvinfo : EIATTR_MIN_STACK_SIZE
	.align		4
.L_96:
        /*0204*/ 	.byte	0x04, 0x12
        /*0206*/ 	.short	(.L_98 - .L_97)
	.align		4
.L_97:
        /*0208*/ 	.word	index@(_ZN7cutlass13device_kernelIN5flash19enable_sm80_to_sm89INS1_16FlashAttnFwdSm80INS1_25CollectiveMainloopFwdSm80ILi8ELi1ELb0EN4cute5tupleIJNS5_1CILi128EEENS7_ILi64EEENS7_ILi192EEEEEELi192ENS_10bfloat16_tEfNS_4arch4Sm80ELb1ELb0ELb1ELb1ELb1ELb0ELb1ELb1EEENS1_21CollectiveEpilogueFwdINS6_IJS8_SA_S9_EEENS6_IJNS7_ILi1EEESI_SI_EEESC_SE_Li256ELb1ELb1ELb1ELb0EEENS1_36VarlenDynamicPersistentTileSchedulerILi128ELi64ELi256ELi256ELb1ELb1ELb0ELb1ELb1ELb1EEEEEEEEEvNT_6ParamsE)
        /*020c*/ 	.word	0x00000000


	//----- nvinfo : EIATTR_MIN_STACK_SIZE
	.align		4
.L_98:
        /*0210*/ 	.byte	0x04, 0x12
        /*0212*/ 	.short	(.L_100 - .L_99)
	.align		4
.L_99:
        /*0214*/ 	.word	index@(_ZN7cutlass13device_kernelIN5flash19enable_sm80_to_sm89INS1_16FlashAttnFwdSm80INS1_25CollectiveMainloopFwdSm80ILi8ELi1ELb0EN4cute5tupleIJNS5_1CILi128EEENS7_ILi64EEENS7_ILi192EEEEEELi192ENS_10bfloat16_tEfNS_4arch4Sm80ELb1ELb0ELb1ELb1ELb1ELb1ELb1ELb1EEENS1_21CollectiveEpilogueFwdINS6_IJS8_SA_S9_EEENS6_IJNS7_ILi1EEESI_SI_EEESC_SE_Li256ELb1ELb1ELb1ELb0EEENS1_36VarlenDynamicPersistentTileSchedulerILi128ELi64ELi256ELi256ELb1ELb1ELb0ELb1ELb1ELb1EEEEEEEEEvNT_6ParamsE)
        /*0218*/ 	.word	0x00000000


	//----- nvinfo : EIATTR_MIN_STACK_SIZE
	.align		4
.L_100:
        /*021c*/ 	.byte	0x04, 0x12
        /*021e*/ 	.short	(.L_102 - .L_101)
	.align		4
.L_101:
        /*0220*/ 	.word	index@(_ZN7cutlass13device_kernelIN5flash19enable_sm80_to_sm89INS1_16FlashAttnFwdSm80INS1_25CollectiveMainloopFwdSm80ILi8ELi2ELb0EN4cute5tupleIJNS5_1CILi128EEENS7_ILi64EEENS7_ILi192EEEEEELi192ENS_10bfloat16_tEfNS_4arch4Sm80ELb0ELb0ELb1ELb0ELb1ELb0ELb1ELb1EEENS1_21CollectiveEpilogueFwdINS6_IJS8_SA_S9_EEENS6_IJNS7_ILi1EEESI_SI_EEESC_SE_Li256ELb0ELb1ELb1ELb0EEENS1_19SingleTileSchedulerILb0ELb1ELb1ELi128EEEEEEEEEvNT_6ParamsE)
        /*0224*/ 	.word	0x00000000


	//----- nvinfo : EIATTR_MIN_STACK_SIZE
	.align		4
.L_102:
        /*0228*/ 	.byte	0x04, 0x12
        /*022a*/ 	.short	(.L_104 - .L_103)
	.align		4
.L_103:
        /*022c*/ 	.word	index@(_ZN7cutlass13device_kernelIN5flash19enable_sm80_to_sm89INS1_16FlashAttnFwdSm80INS1_25CollectiveMainloopFwdSm80ILi8ELi2ELb0EN4cute5tupleIJNS5_1CILi128EEENS7_ILi64EEENS7_ILi192EEEEEELi192ENS_10bfloat16_tEfNS_4arch4Sm80ELb0ELb0ELb1ELb1ELb1ELb0ELb1ELb1EEENS1_21CollectiveEpilogueFwdINS6_IJS8_SA_S9_EEENS6_IJNS7_ILi1EEESI_SI_EEESC_SE_Li256ELb1ELb1ELb1ELb0EEENS1_36VarlenDynamicPersistentTileSchedulerILi128ELi64ELi256ELi256ELb1ELb1ELb0ELb0ELb1ELb1EEEEEEEEEvNT_6ParamsE)
        /*0230*/ 	.word	0x00000000


	//----- nvinfo : EIATTR_MIN_STACK_SIZE
	.align		4
.L_104:
        /*0234*/ 	.byte	0x04, 0x12
        /*0236*/ 	.short	(.L_106 - .L_105)
	.align		4
.L_105:
        /*0238*/ 	.word	index@(_ZN7cutlass13device_kernelIN5flash19enable_sm80_to_sm89INS1_16FlashAttnFwdSm80INS1_25CollectiveMainloopFwdSm80ILi8ELi2ELb0EN4cute5tupleIJNS5_1CILi128EEENS7_ILi64EEENS7_ILi192EEEEEELi192ENS_10bfloat16_tEfNS_4arch4Sm80ELb0ELb0ELb1ELb1ELb1ELb1ELb1ELb1EEENS1_21CollectiveEpilogueFwdINS6_IJS8_SA_S9_EEENS6_IJNS7_ILi1EEESI_SI_EEESC_SE_Li256ELb1ELb1ELb1ELb0EEENS1_36VarlenDynamicPersistentTileSchedulerILi128ELi64ELi256ELi256ELb1ELb1ELb0ELb0ELb1ELb1EEEEEEEEEvNT_6ParamsE)
        /*023c*/ 	.word	0x00000000


	//----- nvinfo : EIATTR_MIN_STACK_SIZE
	.align		4
.L_106:
        /*0240*/ 	.byte	0x04, 0x12
        /*0242*/ 	.short	(.L_108 - .L_107)
	.align		4
.L_107:
        /*0244*/ 	.word	index@(_ZN7cutlass13device_kernelIN5flash19enable_sm80_to_sm89INS1_16FlashAttnFwdSm80INS1_25CollectiveMainloopFwdSm80ILi8ELi2ELb0EN4cute5tupleIJNS5_1CILi128EEENS7_ILi64EEENS7_ILi192EEEEEELi192ENS_10bfloat16_tEfNS_4arch4Sm80ELb0ELb1ELb1ELb0ELb1ELb0ELb1ELb1EEENS1_21CollectiveEpilogueFwdINS6_IJS8_SA_S9_EEENS6_IJNS7_ILi1EEESI_SI_EEESC_SE_Li256ELb0ELb1ELb1ELb0EEENS1_19SingleTileSchedulerILb0ELb1ELb1ELi128EEEEEEEEEvNT_6ParamsE)
        /*0248*/ 	.word	0x00000000


	//----- nvinfo : EIATTR_MIN_STACK_SIZE
	.align		4
.L_108:
        /*024c*/ 	.byte	0x04, 0x12
        /*024e*/ 	.short	(.L_110 - .L_109)
	.align		4
.L_109:
        /*0250*/ 	.word	index@(_ZN7cutlass13device_kernelIN5flash19enable_sm80_to_sm89INS1_16FlashAttnFwdSm80INS1_25CollectiveMainloopFwdSm80ILi8ELi2ELb0EN4cute5tupleIJNS5_1CILi128EEENS7_ILi64EEENS7_ILi192EEEEEELi192ENS_10bfloat16_tEfNS_4arch4Sm80ELb0ELb1ELb1ELb1ELb1ELb0ELb1ELb1EEENS1_21CollectiveEpilogueFwdINS6_IJS8_SA_S9_EEENS6_IJNS7_ILi1EEESI_SI_EEESC_SE_Li256ELb1ELb1ELb1ELb0EEENS1_36VarlenDynamicPersistentTileSchedulerILi128ELi64ELi256ELi256ELb1ELb1ELb0ELb1ELb0ELb1EEEEEEEEEvNT_6ParamsE)
        /*0254*/ 	.word	0x00000000


	//----- nvinfo : EIATTR_MIN_STACK_SIZE
	.align		4
.L_110:
        /*0258*/ 	.byte	0x04, 0x12
        /*025a*/ 	.short	(.L_112 - .L_111)
	.align		4
.L_111:
        /*025c*/ 	.word	index@(_ZN7cutlass13device_kernelIN5flash19enable_sm80_to_sm89INS1_16FlashAttnFwdSm80INS1_25CollectiveMainloopFwdSm80ILi8ELi2ELb0EN4cute5tupleIJNS5_1CILi128EEENS7_ILi64EEENS7_ILi192EEEEEELi192ENS_10bfloat16_tEfNS_4arch4Sm80ELb0ELb1ELb1ELb1ELb1ELb1ELb1ELb1EEENS1_21CollectiveEpilogueFwdINS6_IJS8_SA_S9_EEENS6_IJNS7_ILi1EEESI_SI_EEESC_SE_Li256ELb1ELb1ELb1ELb0EEENS1_36VarlenDynamicPersistentTileSchedulerILi128ELi64ELi256ELi256ELb1ELb1ELb0ELb1ELb0ELb1EEEEEEEEEvNT_6ParamsE)
        /*0260*/ 	.word	0x00000000


	//----- nvinfo : EIATTR_MIN_STACK_SIZE
	.align		4
.L_112:
        /*0264*/ 	.byte	0x04, 0x12
        /*0266*/ 	.short	(.L_114 - .L_113)
	.align		4
.L_113:
        /*0268*/ 	.word	index@(_ZN7cutlass13device_kernelIN5flash19enable_sm80_to_sm89INS1_16FlashAttnFwdSm80INS1_25CollectiveMainloopFwdSm80ILi8ELi2ELb0EN4cute5tupleIJNS5_1CILi128EEENS7_ILi64EEENS7_ILi192EEEEEELi192ENS_10bfloat16_tEfNS_4arch4Sm80ELb1ELb0ELb1ELb0ELb1ELb0ELb1ELb1EEENS1_21CollectiveEpilogueFwdINS6_IJS8_SA_S9_EEENS6_IJNS7_ILi1EEESI_SI_EEESC_SE_Li256ELb0ELb1ELb1ELb0EEENS1_30DynamicPersistentTileSchedulerILi256ELi256ELb1ELb1ELb0EEEEEEEEEvNT_6ParamsE)
        /*026c*/ 	.word	0x00000000


	//----- nvinfo : EIATTR_MIN_STACK_SIZE
	.align		4
.L_114:
        /*0270*/ 	.byte	0x04, 0x12
        /*0272*/ 	.short	(.L_116 - .L_115)
	.align		4
.L_115:
        /*0274*/ 	.word	index@(_ZN7cutlass13device_kernelIN5flash19enable_sm80_to_sm89INS1_16FlashAttnFwdSm80INS1_25CollectiveMainloopFwdSm80ILi8ELi2ELb0EN4cute5tupleIJNS5_1CILi128EEENS7_ILi64EEENS7_ILi192EEEEEELi192ENS_10bfloat16_tEfNS_4arch4Sm80ELb1ELb0ELb1ELb1ELb1ELb0ELb1ELb1EEENS1_21CollectiveEpilogueFwdINS6_IJS8_SA_S9_EEENS6_IJNS7_ILi1EEESI_SI_EEESC_SE_Li256ELb1ELb1ELb1ELb0EEENS1_36VarlenDynamicPersistentTileSchedulerILi128ELi64ELi256ELi256ELb1ELb1ELb0ELb1ELb1ELb1EEEEEEEEEvNT_6ParamsE)
        /*0278*/ 	.word	0x00000000


	//----- nvinfo : EIATTR_MIN_STACK_SIZE
	.align		4
.L_116:
        /*027c*/ 	.byte	0x04, 0x12
        /*027e*/ 	.short	(.L_118 - .L_117)
	.align		4
.L_117:
        /*0280*/ 	.word	index@(_ZN7cutlass13device_kernelIN5flash19enable_sm80_to_sm89INS1_16FlashAttnFwdSm80INS1_25CollectiveMainloopFwdSm80ILi8ELi2ELb0EN4cute5tupleIJNS5_1CILi128EEENS7_ILi64EEENS7_ILi192EEEEEELi192ENS_10bfloat16_tEfNS_4arch4Sm80ELb1ELb0ELb1ELb1ELb1ELb1ELb1ELb1EEENS1_21CollectiveEpilogueFwdINS6_IJS8_SA_S9_EEENS6_IJNS7_ILi1EEESI_SI_EEESC_SE_Li256ELb1ELb1ELb1ELb0EEENS1_36VarlenDynamicPersistentTileSchedulerILi128ELi64ELi256ELi256ELb1ELb1ELb0ELb1ELb1ELb1EEEEEEEEEvNT_6ParamsE)
        /*0284*/ 	.word	0x00000000
.L_118:


//--------------------- .nv.compat                --------------------------
	.section	.nv.compat,"",@"SHT_CUDA_COMPAT_INFO"
	.align	4
        /*0000*/ 	.byte	0x02, 0x09, 0x01, 0x00, 0x02, 0x02, 0x01, 0x00, 0x02, 0x05, 0x05, 0x00, 0x03, 0x07, 0x01, 0x01
        /*0010*/ 	.byte	0x02, 0x03, 0x00, 0x00, 0x02, 0x06, 0x01, 0x00, 0x04, 0x0b, 0x08, 0x00, 0x00, 0x00, 0x00, 0x00
        /*0020*/ 	.byte	0x00, 0x00, 0x00, 0x00


//--------------------- .nv.info._ZN7cutlass13device_kernelIN5flash19enable_sm80_to_sm89INS1_16FlashAttnFwdSm80INS1_25CollectiveMainloopFwdSm80ILi8ELi1ELb0EN4cute5tupleIJNS5_1CILi128EEENS7_ILi64EEENS7_ILi192EEEEEELi192ENS_10bfloat16_tEfNS_4arch4Sm80ELb0ELb0ELb1ELb0ELb1ELb0ELb1ELb1EEENS1_21CollectiveEpilogueFwdINS6_IJS8_SA_S9_EEENS6_IJNS7_ILi1EEESI_SI_EEESC_SE_Li256ELb0ELb1ELb1ELb0EEENS1_19SingleTileSchedulerILb0ELb1ELb1ELi128EEEEEEEEEvNT_6ParamsE --------------------------
	.section	.nv.info._ZN7cutlass13device_kernelIN5flash19enable_sm80_to_sm89INS1_16FlashAttnFwdSm80INS1_25CollectiveMainloopFwdSm80ILi8ELi1ELb0EN4cute5tupleIJNS5_1CILi128EEENS7_ILi64EEENS7_ILi192EEEEEELi192ENS_10bfloat16_tEfNS_4arch4Sm80ELb0ELb0ELb1ELb0ELb1ELb0ELb1ELb1EEENS1_21CollectiveEpilogueFwdINS6_IJS8_SA_S9_EEENS6_IJNS7_ILi1EEESI_SI_EEESC_SE_Li256ELb0ELb1ELb1ELb0EEENS1_19SingleTileSchedulerILb0ELb1ELb1ELi128EEEEEEEEEvNT_6ParamsE,"",@"SHT_CUDA_INFO"
	.sectionflags	@""
	.align	4


	//----- nvinfo : EIATTR_CUDA_API_VERSION
	.align		4
        /*0000*/ 	.byte	0x04, 0x37
        /*0002*/ 	.short	(.L_120 - .L_119)
.L_119:
        /*0004*/ 	.word	0x00000082


	//----- nvinfo : EIATTR_KPARAM_INFO
	.align		4
.L_120:
        /*0008*/ 	.byte	0x04, 0x17
        /*000a*/ 	.short	(.L_122 - .L_121)
.L_121:
        /*000c*/ 	.word	0x00000000
        /*0010*/ 	.short	0x0000
        /*0012*/ 	.short	0x0000
        /*0014*/ 	.byte	0x00, 0xf0, 0x61, 0x10


	//----- nvinfo : EIATTR_SPARSE_MMA_MASK
	.align		4
.L_122:
        /*0018*/ 	.byte	0x03, 0x50
        /*001a*/ 	.short	0x0000


	//----- nvinfo : EIATTR_MAXREG_COUNT
	.align		4
        /*001c*/ 	.byte	0x03, 0x1b
        /*001e*/ 	.short	0x00ff


	//----- nvinfo : EIATTR_MERCURY_ISA_VERSION
	.align		4
        /*0020*/ 	.byte	0x03, 0x5f
        /*0022*/ 	.short	0x0101


	//----- nvinfo : EIATTR_EXIT_INSTR_OFFSETS
	.align		4
        /*0024*/ 	.byte	0x04, 0x1c
        /*0026*/ 	.short	(.L_124 - .L_123)


	//   ....[0]....
.L_123:
        /*0028*/ 	.word	0x00000010


	//----- nvinfo : EIATTR_MAX_THREADS
	.align		4
.L_124:
        /*002c*/ 	.byte	0x04, 0x05
        /*002e*/ 	.short	(.L_126 - .L_125)
.L_125:
        /*0030*/ 	.word	0x00000100
        /*0034*/ 	.word	0x00000001
        /*0038*/ 	.word	0x00000001


	//----- nvinfo : EIATTR_CBANK_PARAM_SIZE
	.align		4
.L_126:
        /*003c*/ 	.byte	0x03, 0x19
        /*003e*/ 	.short	0x0418


	//----- nvinfo : EIATTR_PARAM_CBANK
	.align		4
        /*0040*/ 	.byte	0x04, 0x0a
        /*0042*/ 	.short	(.L_128 - .L_127)
	.align		4
.L_127:
        /*0044*/ 	.word	index@(.nv.constant0._ZN7cutlass13device_kernelIN5flash19enable_sm80_to_sm89INS1_16FlashAttnFwdSm80INS1_25CollectiveMainloopFwdSm80ILi8ELi1ELb0EN4cute5tupleIJNS5_1CILi128EEENS7_ILi64EEENS7_ILi192EEEEEELi192ENS_10bfloat16_tEfNS_4arch4Sm80ELb0ELb0ELb1ELb0ELb1ELb0ELb1ELb1EEENS1_21CollectiveEpilogueFwdINS6_IJS8_SA_S9_EEENS6_IJNS7_ILi1EEESI_SI_EEESC_SE_Li256ELb0ELb1ELb1ELb0EEENS1_19SingleTileSchedulerILb0ELb1ELb1ELi128EEEEEEEEEvNT_6ParamsE)
        /*0048*/ 	.short	0x0210
        /*004a*/ 	.short	0x0418


	//----- nvinfo : EIATTR_SW_WAR
	.align		4
.L_128:
        /*004c*/ 	.byte	0x04, 0x36
        /*004e*/ 	.short	(.L_130 - .L_129)
.L_129:
        /*0050*/ 	.word	0x00000008
.L_130:


//--------------------- .nv.info._ZN7cutlass13device_kernelIN5flash19enable_sm80_to_sm89INS1_16FlashAttnFwdSm80INS1_25CollectiveMainloopFwdSm80ILi8ELi1ELb0EN4cute5tupleIJNS5_1CILi128EEENS7_ILi64EEENS7_ILi192EEEEEELi192ENS_10bfloat16_tEfNS_4arch4Sm80ELb0ELb0ELb1ELb1ELb1ELb0ELb1ELb1EEENS1_21CollectiveEpilogueFwdINS6_IJS8_SA_S9_EEENS6_IJNS7_ILi1EEESI_SI_EEESC_SE_Li256ELb1ELb1ELb1ELb0EEENS1_36VarlenDynamicPersistentTileSchedulerILi128ELi64ELi256ELi256ELb1ELb1ELb0ELb0ELb1ELb1EEEEEEEEEvNT_6ParamsE --------------------------
	.section	.nv.info._ZN7cutlass13device_kernelIN5flash19enable_sm80_to_sm89INS1_16FlashAttnFwdSm80INS1_25CollectiveMainloopFwdSm80ILi8ELi1ELb0EN4cute5tupleIJNS5_1CILi128EEENS7_ILi64EEENS7_ILi192EEEEEELi192ENS_10bfloat16_tEfNS_4arch4Sm80ELb0ELb0ELb1ELb1ELb1ELb0ELb1ELb1EEENS1_21CollectiveEpilogueFwdINS6_IJS8_SA_S9_EEENS6_IJNS7_ILi1EEESI_SI_EEESC_SE_Li256ELb1ELb1ELb1ELb0EEENS1_36VarlenDynamicPersistentTileSchedulerILi128ELi64ELi256ELi256ELb1ELb1ELb0ELb0ELb1ELb1EEEEEEEEEvNT_6ParamsE,"",@"SHT_CUDA_INFO"
	.sectionflags	@""
	.align	4


	//----- nvinfo : EIATTR_CUDA_API_VERSION
	.align		4
        /*0000*/ 	.byte	0x04, 0x37
        /*0002*/ 	.short	(.L_132 - .L_131)
.L_131:
        /*0004*/ 	.word	0x00000082


	//----- nvinfo : EIATTR_KPARAM_INFO
	.align		4
.L_132:
        /*0008*/ 	.byte	0x04, 0x17
        /*000a*/ 	.short	(.L_134 - .L_133)
.L_133:
        /*000c*/ 	.word	0x00000000
        /*0010*/ 	.short	0x0000
        /*0012*/ 	.short	0x0000
        /*0014*/ 	.byte	0x00, 0xf0, 0xe1, 0x10


	//----- nvinfo : EIATTR_SPARSE_MMA_MASK
	.align		4
.L_134:
        /*0018*/ 	.byte	0x03, 0x50
        /*001a*/ 	.short	0x0000


	//----- nvinfo : EIATTR_MAXREG_COUNT
	.align		4
        /*001c*/ 	.byte	0x03, 0x1b
        /*001e*/ 	.short	0x00ff


	//----- nvinfo : EIATTR_MERCURY_ISA_VERSION
	.align		4
        /*0020*/ 	.byte	0x03, 0x5f
        /*0022*/ 	.short	0x0101


	//----- nvinfo : EIATTR_EXIT_INSTR_OFFSETS
	.align		4
        /*0024*/ 	.byte	0x04, 0x1c
        /*0026*/ 	.short	(.L_136 - .L_135)


	//   ....[0]....
.L_135:
        /*0028*/ 	.word	0x00000010


	//----- nvinfo : EIATTR_MAX_THREADS
	.align		4
.L_136:
        /*002c*/ 	.byte	0x04, 0x05
        /*002e*/ 	.short	(.L_138 - .L_137)
.L_137:
        /*0030*/ 	.word	0x00000100
        /*0034*/ 	.word	0x00000001
        /*0038*/ 	.word	0x00000001


	//----- nvinfo : EIATTR_CBANK_PARAM_SIZE
	.align		4
.L_138:
        /*003c*/ 	.byte	0x03, 0x19
        /*003e*/ 	.short	0x0438


	//----- nvinfo : EIATTR_PARAM_CBANK
	.align		4
        /*0040*/ 	.byte	0x04, 0x0a
        /*0042*/ 	.short	(.L_140 - .L_139)
	.align		4
.L_139:
        /*0044*/ 	.word	index@(.nv.constant0._ZN7cutlass13device_kernelIN5flash19enable_sm80_to_sm89INS1_16FlashAttnFwdSm80INS1_25CollectiveMainloopFwdSm80ILi8ELi1ELb0EN4cute5tupleIJNS5_1CILi128EEENS7_ILi64EEENS7_ILi192EEEEEELi192ENS_10bfloat16_tEfNS_4arch4Sm80ELb0ELb0ELb1ELb1ELb1ELb0ELb1ELb1EEENS1_21CollectiveEpilogueFwdINS6_IJS8_SA_S9_EEENS6_IJNS7_ILi1EEESI_SI_EEESC_SE_Li256ELb1ELb1ELb1ELb0EEENS1_36VarlenDynamicPersistentTileSchedulerILi128ELi64ELi256ELi256ELb1ELb1ELb0ELb0ELb1ELb1EEEEEEEEEvNT_6ParamsE)
        /*0048*/ 	.short	0x0210
        /*004a*/ 	.short	0x0438


	//----- nvinfo : EIATTR_SW_WAR
	.align		4
.L_140:
        /*004c*/ 	.byte	0x04, 0x36
        /*004e*/ 	.short	(.L_142 - .L_141)
.L_141:
        /*0050*/ 	.word	0x00000008
.L_142:


//--------------------- .nv.info._ZN7cutlass13device_kernelIN5flash19enable_sm80_to_sm89INS1_16FlashAttnFwdSm80INS1_25CollectiveMainloopFwdSm80ILi8ELi1ELb0EN4cute5tupleIJNS5_1CILi128EEENS7_ILi64EEENS7_ILi192EEEEEELi192ENS_10bfloat16_tEfNS_4arch4Sm80ELb0ELb0ELb1ELb1ELb1ELb1ELb1ELb1EEENS1_21CollectiveEpilogueFwdINS6_IJS8_SA_S9_EEENS6_IJNS7_ILi1EEESI_SI_EEESC_SE_Li256ELb1ELb1ELb1ELb0EEENS1_36VarlenDynamicPersistentTileSchedulerILi128ELi64ELi256ELi256ELb1ELb1ELb0ELb0ELb1ELb1EEEEEEEEEvNT_6ParamsE --------------------------
	.section	.nv.info._ZN7cutlass13device_kernelIN5flash19enable_sm80_to_sm89INS1_16FlashAttnFwdSm80INS1_25CollectiveMainloopFwdSm80ILi8ELi1ELb0EN4cute5tupleIJNS5_1CILi128EEENS7_ILi64EEENS7_ILi192EEEEEELi192ENS_10bfloat16_tEfNS_4arch4Sm80ELb0ELb0ELb1ELb1ELb1ELb1ELb1ELb1EEENS1_21CollectiveEpilogueFwdINS6_IJS8_SA_S9_EEENS6_IJNS7_ILi1EEESI_SI_EEESC_SE_Li256ELb1ELb1ELb1ELb0EEENS1_36VarlenDynamicPersistentTileSchedulerILi128ELi64ELi256ELi256ELb1ELb1ELb0ELb0ELb1ELb1EEEEEEEEEvNT_6ParamsE,"",@"SHT_CUDA_INFO"
	.sectionflags	@""
	.align	4


	//----- nvinfo : EIATTR_CUDA_API_VERSION
	.align		4
        /*0000*/ 	.byte	0x04, 0x37
        /*0002*/ 	.short	(.L_144 - .L_143)
.L_143:
        /*0004*/ 	.word	0x00000082


	//----- nvinfo : EIATTR_KPARAM_INFO
	.align		4
.L_144:
        /*0008*/ 	.byte	0x04, 0x17
        /*000a*/ 	.short	(.L_146 - .L_145)
.L_145:
        /*000c*/ 	.word	0x00000000
        /*0010*/ 	.short	0x0000
        /*0012*/ 	.short	0x0000
        /*0014*/ 	.byte	0x00, 0xf0, 0xe1, 0x10


	//----- nvinfo : EIATTR_SPARSE_MMA_MASK
	.align		4
.L_146:
        /*0018*/ 	.byte	0x03, 0x50
        /*001a*/ 	.short	0x0000


	//----- nvinfo : EIATTR_MAXREG_COUNT
	.align		4
        /*001c*/ 	.byte	0x03, 0x1b
        /*001e*/ 	.short	0x00ff


	//----- nvinfo : EIATTR_MERCURY_ISA_VERSION
	.align		4
        /*0020*/ 	.byte	0x03, 0x5f
        /*0022*/ 	.short	0x0101


	//----- nvinfo : EIATTR_EXIT_INSTR_OFFSETS
	.align		4
        /*0024*/ 	.byte	0x04, 0x1c
        /*0026*/ 	.short	(.L_148 - .L_147)


	//   ....[0]....
.L_147:
        /*0028*/ 	.word	0x00000010


	//----- nvinfo : EIATTR_MAX_THREADS
	.align		4
.L_148:
        /*002c*/ 	.byte	0x04, 0x05
        /*002e*/ 	.short	(.L_150 - .L_149)
.L_149:
        /*0030*/ 	.word	0x00000100
        /*0034*/ 	.word	0x00000001
        /*0038*/ 	.word	0x00000001


	//----- nvinfo : EIATTR_CBANK_PARAM_SIZE
	.align		4
.L_150:
        /*003c*/ 	.byte	0x03, 0x19
        /*003e*/ 	.short	0x0438


	//----- nvinfo : EIATTR_PARAM_CBANK
	.align		4
        /*0040*/ 	.byte	0x04, 0x0a
        /*0042*/ 	.short	(.L_152 - .L_151)
	.align		4
.L_151:
        /*0044*/ 	.word	index@(.nv.constant0._ZN7cutlass13device_kernelIN5flash19enable_sm80_to_sm89INS1_16FlashAttnFwdSm80INS1_25CollectiveMainloopFwdSm80ILi8ELi1ELb0EN4cute5tupleIJNS5_1CILi128EEENS7_ILi64EEENS7_ILi192EEEEEELi192ENS_10bfloat16_tEfNS_4arch4Sm80ELb0ELb0ELb1ELb1ELb1ELb1ELb1ELb1EEENS1_21CollectiveEpilogueFwdINS6_IJS8_SA_S9_EEENS6_IJNS7_ILi1EEESI_SI_EEESC_SE_Li256ELb1ELb1ELb1ELb0EEENS1_36VarlenDynamicPersistentTileSchedulerILi128ELi64ELi256ELi256ELb1ELb1ELb0ELb0ELb1ELb1EEEEEEEEEvNT_6ParamsE)
        /*0048*/ 	.short	0x0210
        /*004a*/ 	.short	0x0438


	//----- nvinfo : EIATTR_SW_WAR
	.align		4
.L_152:
        /*004c*/ 	.byte	0x04, 0x36
        /*004e*/ 	.short	(.L_154 - .L_153)
.L_153:
        /*0050*/ 	.word	0x00000008
.L_154:


//--------------------- .nv.info._ZN7cutlass13device_kernelIN5flash19enable_sm80_to_sm89INS1_16FlashAttnFwdSm80INS1_25CollectiveMainloopFwdSm80ILi8ELi1ELb0EN4cute5tupleIJNS5_1CILi128EEENS7_ILi64EEENS7_ILi192EEEEEELi192ENS_10bfloat16_tEfNS_4arch4Sm80ELb0ELb1ELb1ELb0ELb1ELb0ELb1ELb1EEENS1_21CollectiveEpilogueFwdINS6_IJS8_SA_S9_EEENS6_IJNS7_ILi1EEESI_SI_EEESC_SE_Li256ELb0ELb1ELb1ELb0EEENS1_19SingleTileSchedulerILb0ELb1ELb1ELi128EEEEEEEEEvNT_6ParamsE --------------------------
	.section	.nv.info._ZN7cutlass13device_kernelIN5flash19enable_sm80_to_sm89INS1_16FlashAttnFwdSm80INS1_25CollectiveMainloopFwdSm80ILi8ELi1ELb0EN4cute5tupleIJNS5_1CILi128EEENS7_ILi64EEENS7_ILi192EEEEEELi192ENS_10bfloat16_tEfNS_4arch4Sm80ELb0ELb1ELb1ELb0ELb1ELb0ELb1ELb1EEENS1_21CollectiveEpilogueFwdINS6_IJS8_SA_S9_EEENS6_IJNS7_ILi1EEESI_SI_EEESC_SE_Li256ELb0ELb1ELb1ELb0EEENS1_19SingleTileSchedulerILb0ELb1ELb1ELi128EEEEEEEEEvNT_6ParamsE,"",@"SHT_CUDA_INFO"
	.sectionflags	@""
	.align	4


	//----- nvinfo : EIATTR_CUDA_API_VERSION
	.align		4
        /*0000*/ 	.byte	0x04, 0x37
        /*0002*/ 	.short	(.L_156 - .L_155)
.L_155:
        /*0004*/ 	.word	0x00000082


	//----- nvinfo : EIATTR_KPARAM_INFO
	.align		4
.L_156:
        /*0008*/ 	.byte	0x04, 0x17
        /*000a*/ 	.short	(.L_158 - .L_157)
.L_157:
        /*000c*/ 	.word	0x00000000
        /*0010*/ 	.short	0x0000
        /*0012*/ 	.short	0x0000
        /*0014*/ 	.byte	0x00, 0xf0, 0x61, 0x10


	//----- nvinfo : EIATTR_SPARSE_MMA_MASK
	.align		4
.L_158:
        /*0018*/ 	.byte	0x03, 0x50
        /*001a*/ 	.short	0x0000


	//----- nvinfo : EIATTR_MAXREG_COUNT
	.align		4
        /*001c*/ 	.byte	0x03, 0x1b
        /*001e*/ 	.short	0x00ff


	//----- nvinfo : EIATTR_MERCURY_ISA_VERSION
	.align		4
        /*0020*/ 	.byte	0x03, 0x5f
        /*0022*/ 	.short	0x0101


	//----- nvinfo : EIATTR_EXIT_INSTR_OFFSETS
	.align		4
        /*0024*/ 	.byte	0x04, 0x1c
        /*0026*/ 	.short	(.L_160 - .L_159)


	//   ....[0]....
.L_159:
        /*0028*/ 	.word	0x00000010


	//----- nvinfo : EIATTR_MAX_THREADS
	.align		4
.L_160:
        /*002c*/ 	.byte	0x04, 0x05
        /*002e*/ 	.short	(.L_162 - .L_161)
.L_161:
        /*0030*/ 	.word	0x00000100
        /*0034*/ 	.word	0x00000001
        /*0038*/ 	.word	0x00000001


	//----- nvinfo : EIATTR_CBANK_PARAM_SIZE
	.align		4
.L_162:
        /*003c*/ 	.byte	0x03, 0x19
        /*003e*/ 	.short	0x0418


	//----- nvinfo : EIATTR_PARAM_CBANK
	.align		4
        /*0040*/ 	.byte	0x04, 0x0a
        /*0042*/ 	.short	(.L_164 - .L_163)
	.align		4
.L_163:
        /*0044*/ 	.word	index@(.nv.constant0._ZN7cutlass13device_kernelIN5flash19enable_sm80_to_sm89INS1_16FlashAttnFwdSm80INS1_25CollectiveMainloopFwdSm80ILi8ELi1ELb0EN4cute5tupleIJNS5_1CILi128EEENS7_ILi64EEENS7_ILi192EEEEEELi192ENS_10bfloat16_tEfNS_4arch4Sm80ELb0ELb1ELb1ELb0ELb1ELb0ELb1ELb1EEENS1_21CollectiveEpilogueFwdINS6_IJS8_SA_S9_EEENS6_IJNS7_ILi1EEESI_SI_EEESC_SE_Li256ELb0ELb1ELb1ELb0EEENS1_19SingleTileSchedulerILb0ELb1ELb1ELi128EEEEEEEEEvNT_6ParamsE)
        /*0048*/ 	.short	0x0210
        /*004a*/ 	.short	0x0418


	//----- nvinfo : EIATTR_SW_WAR
	.align		4
.L_164:
        /*004c*/ 	.byte	0x04, 0x36
        /*004e*/ 	.short	(.L_166 - .L_165)
.L_165:
        /*0050*/ 	.word	0x00000008
.L_166:


//--------------------- .nv.info._ZN7cutlass13device_kernelIN5flash19enable_sm80_to_sm89INS1_16FlashAttnFwdSm80INS1_25CollectiveMainloopFwdSm80ILi8ELi1ELb0EN4cute5tupleIJNS5_1CILi128EEENS7_ILi64EEENS7_ILi192EEEEEELi192ENS_10bfloat16_tEfNS_4arch4Sm80ELb0ELb1ELb1ELb1ELb1ELb0ELb1ELb1EEENS1_21CollectiveEpilogueFwdINS6_IJS8_SA_S9_EEENS6_IJNS7_ILi1EEESI_SI_EEESC_SE_Li256ELb1ELb1ELb1ELb0EEENS1_36VarlenDynamicPersistentTileSchedulerILi128ELi64ELi256ELi256ELb1ELb1ELb0ELb1ELb0ELb1EEEEEEEEEvNT_6ParamsE --------------------------
	.section	.nv.info._ZN7cutlass13device_kernelIN5flash19enable_sm80_to_sm89INS1_16FlashAttnFwdSm80INS1_25CollectiveMainloopFwdSm80ILi8ELi1ELb0EN4cute5tupleIJNS5_1CILi128EEENS7_ILi64EEENS7_ILi192EEEEEELi192ENS_10bfloat16_tEfNS_4arch4Sm80ELb0ELb1ELb1ELb1ELb1ELb0ELb1ELb1EEENS1_21CollectiveEpilogueFwdINS6_IJS8_SA_S9_EEENS6_IJNS7_ILi1EEESI_SI_EEESC_SE_Li256ELb1ELb1ELb1ELb0EEENS1_36VarlenDynamicPersistentTileSchedulerILi128ELi64ELi256ELi256ELb1ELb1ELb0ELb1ELb0ELb1EEEEEEEEEvNT_6ParamsE,"",@"SHT_CUDA_INFO"
	.sectionflags	@""
	.align	4


	//----- nvinfo : EIATTR_CUDA_API_VERSION
	.align		4
        /*0000*/ 	.byte	0x04, 0x37
        /*0002*/ 	.short	(.L_168 - .L_167)
.L_167:
        /*0004*/ 	.word	0x00000082


	//----- nvinfo : EIATTR_KPARAM_INFO
	.align		4
.L_168:
        /*0008*/ 	.byte	0x04, 0x17
        /*000a*/ 	.short	(.L_170 - .L_169)
.L_169:
        /*000c*/ 	.word	0x00000000
        /*0010*/ 	.short	0x0000
        /*0012*/ 	.short	0x0000
        /*0014*/ 	.byte	0x00, 0xf0, 0xe1, 0x10


	//----- nvinfo : EIATTR_SPARSE_MMA_MASK
	.align		4
.L_170:
        /*0018*/ 	.byte	0x03, 0x50
        /*001a*/ 	.short	0x0000


	//----- nvinfo : EIATTR_MAXREG_COUNT
	.align		4
        /*001c*/ 	.byte	0x03, 0x1b
        /*001e*/ 	.short	0x00ff


	//----- nvinfo : EIATTR_MERCURY_ISA_VERSION
	.align		4
        /*0020*/ 	.byte	0x03, 0x5f
        /*0022*/ 	.short	0x0101


	//----- nvinfo : EIATTR_EXIT_INSTR_OFFSETS
	.align		4
        /*0024*/ 	.byte	0x04, 0x1c
        /*0026*/ 	.short	(.L_172 - .L_171)


	//   ....[0]....
.L_171:
        /*0028*/ 	.word	0x00000010


	//----- nvinfo : EIATTR_MAX_THREADS
	.align		4
.L_172:
        /*002c*/ 	.byte	0x04, 0x05
        /*002e*/ 	.short	(.L_174 - .L_173)
.L_173:
        /*0030*/ 	.word	0x00000100
        /*0034*/ 	.word	0x00000001
        /*0038*/ 	.word	0x00000001


	//----- nvinfo : EIATTR_CBANK_PARAM_SIZE
	.align		4
.L_174:
        /*003c*/ 	.byte	0x03, 0x19
        /*003e*/ 	.short	0x0438


	//----- nvinfo : EIATTR_PARAM_CBANK
	.align		4
        /*0040*/ 	.byte	0x04, 0x0a
        /*0042*/ 	.short	(.L_176 - .L_175)
	.align		4
.L_175:
        /*0044*/ 	.word	index@(.nv.constant0._ZN7cutlass13device_kernelIN5flash19enable_sm80_to_sm89INS1_16FlashAttnFwdSm80INS1_25CollectiveMainloopFwdSm80ILi8ELi1ELb0EN4cute5tupleIJNS5_1CILi128EEENS7_ILi64EEENS7_ILi192EEEEEELi192ENS_10bfloat16_tEfNS_4arch4Sm80ELb0ELb1ELb1ELb1ELb1ELb0ELb1ELb1EEENS1_21CollectiveEpilogueFwdINS6_IJS8_SA_S9_EEENS6_IJNS7_ILi1EEESI_SI_EEESC_SE_Li256ELb1ELb1ELb1ELb0EEENS1_36VarlenDynamicPersistentTileSchedulerILi128ELi64ELi256ELi256ELb1ELb1ELb0ELb1ELb0ELb1EEEEEEEEEvNT_6ParamsE)
        /*0048*/ 	.short	0x0210
        /*004a*/ 	.short	0x0438


	//----- nvinfo : EIATTR_SW_WAR
	.align		4
.L_176:
        /*004c*/ 	.byte	0x04, 0x36
        /*004e*/ 	.short	(.L_178 - .L_177)
.L_177:
        /*0050*/ 	.word	0x00000008
.L_178:


//--------------------- .nv.info._ZN7cutlass13device_kernelIN5flash19enable_sm80_to_sm89INS1_16FlashAttnFwdSm80INS1_25CollectiveMainloopFwdSm80ILi8ELi1ELb0EN4cute5tupleIJNS5_1CILi128EEENS7_ILi64EEENS7_ILi192EEEEEELi192ENS_10bfloat16_tEfNS_4arch4Sm80ELb0ELb1ELb1ELb1ELb1ELb1ELb1ELb1EEENS1_21CollectiveEpilogueFwdINS6_IJS8_SA_S9_EEENS6_IJNS7_ILi1EEESI_SI_EEESC_SE_Li256ELb1ELb1ELb1ELb0EEENS1_36VarlenDynamicPersistentTileSchedulerILi128ELi64ELi256ELi256ELb1ELb1ELb0ELb1ELb0ELb1EEEEEEEEEvNT_6ParamsE --------------------------
	.section	.nv.info._ZN7cutlass13device_kernelIN5flash19enable_sm80_to_sm89INS1_16FlashAttnFwdSm80INS1_25CollectiveMainloopFwdSm80ILi8ELi1ELb0EN4cute5tupleIJNS5_1CILi128EEENS7_ILi64EEENS7_ILi192EEEEEELi192ENS_10bfloat16_tEfNS_4arch4Sm80ELb0ELb1ELb1ELb1ELb1ELb1ELb1ELb1EEENS1_21CollectiveEpilogueFwdINS6_IJS8_SA_S9_EEENS6_IJNS7_ILi1EEESI_SI_EEESC_SE_Li256ELb1ELb1ELb1ELb0EEENS1_36VarlenDynamicPersistentTileSchedulerILi128ELi64ELi256ELi256ELb1ELb1ELb0ELb1ELb0ELb1EEEEEEEEEvNT_6ParamsE,"",@"SHT_CUDA_INFO"
	.sectionflags	@""
	.align	4


	//----- nvinfo : EIATTR_CUDA_API_VERSION
	.align		4
        /*0000*/ 	.byte	0x04, 0x37
        /*0002*/ 	.short	(.L_180 - .L_179)
.L_179:
        /*0004*/ 	.word	0x00000082


	//----- nvinfo : EIATTR_KPARAM_INFO
	.align		4
.L_180:
        /*0008*/ 	.byte	0x04, 0x17
        /*000a*/ 	.short	(.L_182 - .L_181)
.L_181:
        /*000c*/ 	.word	0x00000000
        /*0010*/ 	.short	0x0000
        /*0012*/ 	.short	0x0000
        /*0014*/ 	.byte	0x00, 0xf0, 0xe1, 0x10


	//----- nvinfo : EIATTR_SPARSE_MMA_MASK
	.align		4
.L_182:
        /*0018*/ 	.byte	0x03, 0x50
        /*001a*/ 	.short	0x0000


	//----- nvinfo : EIATTR_MAXREG_COUNT
	.align		4
        /*001c*/ 	.byte	0x03, 0x1b
        /*001e*/ 	.short	0x00ff


	//----- nvinfo : EIATTR_MERCURY_ISA_VERSION
	.align		4
        /*0020*/ 	.byte	0x03, 0x5f
        /*0022*/ 	.short	0x0101


	//----- nvinfo : EIATTR_EXIT_INSTR_OFFSETS
	.align		4
        /*0024*/ 	.byte	0x04, 0x1c
        /*0026*/ 	.short	(.L_184 - .L_183)


	//   ....[0]....
.L_183:
        /*0028*/ 	.word	0x00000010


	//----- nvinfo : EIATTR_MAX_THREADS
	.align		4
.L_184:
        /*002c*/ 	.byte	0x04, 0x05
        /*002e*/ 	.short	(.L_186 - .L_185)
.L_185:
        /*0030*/ 	.word	0x00000100
        /*0034*/ 	.word	0x00000001
        /*0038*/ 	.word	0x00000001


	//----- nvinfo : EIATTR_CBANK_PARAM_SIZE
	.align		4
.L_186:
        /*003c*/ 	.byte	0x03, 0x19
        /*003e*/ 	.short	0x0438


	//----- nvinfo : EIATTR_PARAM_CBANK
	.align		4
        /*0040*/ 	.byte	0x04, 0x0a
        /*0042*/ 	.short	(.L_188 - .L_187)
	.align		4
.L_187:
        /*0044*/ 	.word	index@(.nv.constant0._ZN7cutlass13device_kernelIN5flash19enable_sm80_to_sm89INS1_16FlashAttnFwdSm80INS1_25CollectiveMainloopFwdSm80ILi8ELi1ELb0EN4cute5tupleIJNS5_1CILi128EEENS7_ILi64EEENS7_ILi192EEEEEELi192ENS_10bfloat16_tEfNS_4arch4Sm80ELb0ELb1ELb1ELb1ELb1ELb1ELb1ELb1EEENS1_21CollectiveEpilogueFwdINS6_IJS8_SA_S9_EEENS6_IJNS7_ILi1EEESI_SI_EEESC_SE_Li256ELb1ELb1ELb1ELb0EEENS1_36VarlenDynamicPersistentTileSchedulerILi128ELi64ELi256ELi256ELb1ELb1ELb0ELb1ELb0ELb1EEEEEEEEEvNT_6ParamsE)
        /*0048*/ 	.short	0x0210
        /*004a*/ 	.short	0x0438


	//----- nvinfo : EIATTR_SW_WAR
	.align		4
.L_188:
        /*004c*/ 	.byte	0x04, 0x36
        /*004e*/ 	.short	(.L_190 - .L_189)
.L_189:
        /*0050*/ 	.word	0x00000008
.L_190:


//--------------------- .nv.info._ZN7cutlass13device_kernelIN5flash19enable_sm80_to_sm89INS1_16FlashAttnFwdSm80INS1_25CollectiveMainloopFwdSm80ILi8ELi1ELb0EN4cute5tupleIJNS5_1CILi128EEENS7_ILi64EEENS7_ILi192EEEEEELi192ENS_10bfloat16_tEfNS_4arch4Sm80ELb1ELb0ELb1ELb0ELb1ELb0ELb1ELb1EEENS1_21CollectiveEpilogueFwdINS6_IJS8_SA_S9_EEENS6_IJNS7_ILi1EEESI_SI_EEESC_SE_Li256ELb0ELb1ELb1ELb0EEENS1_30DynamicPersistentTileSchedulerILi256ELi256ELb1ELb1ELb0EEEEEEEEEvNT_6ParamsE --------------------------
	.section	.nv.info._ZN7cutlass13device_kernelIN5flash19enable_sm80_to_sm89INS1_16FlashAttnFwdSm80INS1_25CollectiveMainloopFwdSm80ILi8ELi1ELb0EN4cute5tupleIJNS5_1CILi128EEENS7_ILi64EEENS7_ILi192EEEEEELi192ENS_10bfloat16_tEfNS_4arch4Sm80ELb1ELb0ELb1ELb0ELb1ELb0ELb1ELb1EEENS1_21CollectiveEpilogueFwdINS6_IJS8_SA_S9_EEENS6_IJNS7_ILi1EEESI_SI_EEESC_SE_Li256ELb0ELb1ELb1ELb0EEENS1_30DynamicPersistentTileSchedulerILi256ELi256ELb1ELb1ELb0EEEEEEEEEvNT_6ParamsE,"",@"SHT_CUDA_INFO"
	.sectionflags	@""
	.align	4


	//----- nvinfo : EIATTR_CUDA_API_VERSION
	.align		4
        /*0000*/ 	.byte	0x04, 0x37
        /*0002*/ 	.short	(.L_192 - .L_191)
.L_191:
        /*0004*/ 	.word	0x00000082


	//----- nvinfo : EIATTR_KPARAM_INFO
	.align		4
.L_192:
        /*0008*/ 	.byte	0x04, 0x17
        /*000a*/ 	.short	(.L_194 - .L_193)
.L_193:
        /*000c*/ 	.word	0x00000000
        /*0010*/ 	.short	0x0000
        /*0012*/ 	.short	0x0000
        /*0014*/ 	.byte	0x00, 0xf0, 0xa1, 0x10


	//----- nvinfo : EIATTR_SPARSE_MMA_MASK
	.align		4
.L_194:
        /*0018*/ 	.byte	0x03, 0x50
        /*001a*/ 	.short	0x0000


	//----- nvinfo : EIATTR_MAXREG_COUNT
	.align		4
        /*001c*/ 	.byte	0x03, 0x1b
        /*001e*/ 	.short	0x00ff


	//----- nvinfo : EIATTR_MERCURY_ISA_VERSION
	.align		4
        /*0020*/ 	.byte	0x03, 0x5f
        /*0022*/ 	.short	0x0101


	//----- nvinfo : EIATTR_EXIT_INSTR_OFFSETS
	.align		4
        /*0024*/ 	.byte	0x04, 0x1c
        /*0026*/ 	.short	(.L_196 - .L_195)


	//   ....[0]....
.L_195:
        /*0028*/ 	.word	0x00000010


	//----- nvinfo : EIATTR_MAX_THREADS
	.align		4
.L_196:
        /*002c*/ 	.byte	0x04, 0x05
        /*002e*/ 	.short	(.L_198 - .L_197)
.L_197:
        /*0030*/ 	.word	0x00000100
        /*0034*/ 	.word	0x00000001
        /*0038*/ 	.word	0x00000001


	//----- nvinfo : EIATTR_CBANK_PARAM_SIZE
	.align		4
.L_198:
        /*003c*/ 	.byte	0x03, 0x19
        /*003e*/ 	.short	0x0428


	//----- nvinfo : EIATTR_PARAM_CBANK
	.align		4
        /*0040*/ 	.byte	0x04, 0x0a
        /*0042*/ 	.short	(.L_200 - .L_199)
	.align		4
.L_199:
        /*0044*/ 	.word	index@(.nv.constant0._ZN7cutlass13device_kernelIN5flash19enable_sm80_to_sm89INS1_16FlashAttnFwdSm80INS1_25CollectiveMainloopFwdSm80ILi8ELi1ELb0EN4cute5tupleIJNS5_1CILi128EEENS7_ILi64EEENS7_ILi192EEEEEELi192ENS_10bfloat16_tEfNS_4arch4Sm80ELb1ELb0ELb1ELb0ELb1ELb0ELb1ELb1EEENS1_21CollectiveEpilogueFwdINS6_IJS8_SA_S9_EEENS6_IJNS7_ILi1EEESI_SI_EEESC_SE_Li256ELb0ELb1ELb1ELb0EEENS1_30DynamicPersistentTileSchedulerILi256ELi256ELb1ELb1ELb0EEEEEEEEEvNT_6ParamsE)
        /*0048*/ 	.short	0x0210
        /*004a*/ 	.short	0x0428


	//----- nvinfo : EIATTR_SW_WAR
	.align		4
.L_200:
        /*004c*/ 	.byte	0x04, 0x36
        /*004e*/ 	.short	(.L_202 - .L_201)
.L_201:
        /*0050*/ 	.word	0x00000008
.L_202:


//--------------------- .nv.info._ZN7cutlass13device_kernelIN5flash19enable_sm80_to_sm89INS1_16FlashAttnFwdSm80INS1_25CollectiveMainloopFwdSm80ILi8ELi1ELb0EN4cute5tupleIJNS5_1CILi128EEENS7_ILi64EEENS7_ILi192EEEEEELi192ENS_10bfloat16_tEfNS_4arch4Sm80ELb1ELb0ELb1ELb1ELb1ELb0ELb1ELb1EEENS1_21CollectiveEpilogueFwdINS6_IJS8_SA_S9_EEENS6_IJNS7_ILi1EEESI_SI_EEESC_SE_Li256ELb1ELb1ELb1ELb0EEENS1_36VarlenDynamicPersistentTileSchedulerILi128ELi64ELi256ELi256ELb1ELb1ELb0ELb1ELb1ELb1EEEEEEEEEvNT_6ParamsE --------------------------
	.section	.nv.info._ZN7cutlass13device_kernelIN5flash19enable_sm80_to_sm89INS1_16FlashAttnFwdSm80INS1_25CollectiveMainloopFwdSm80ILi8ELi1ELb0EN4cute5tupleIJNS5_1CILi128EEENS7_ILi64EEENS7_ILi192EEEEEELi192ENS_10bfloat16_tEfNS_4arch4Sm80ELb1ELb0ELb1ELb1ELb1ELb0ELb1ELb1EEENS1_21CollectiveEpilogueFwdINS6_IJS8_SA_S9_EEENS6_IJNS7_ILi1EEESI_SI_EEESC_SE_Li256ELb1ELb1ELb1ELb0EEENS1_36VarlenDynamicPersistentTileSchedulerILi128ELi64ELi256ELi256ELb1ELb1ELb0ELb1ELb1ELb1EEEEEEEEEvNT_6ParamsE,"",@"SHT_CUDA_INFO"
	.sectionflags	@""
	.align	4


	//----- nvinfo : EIATTR_CUDA_API_VERSION
	.align		4
        /*0000*/ 	.byte	0x04, 0x37
        /*0002*/ 	.short	(.L_204 - .L_203)
.L_203:
        /*0004*/ 	.word	0x00000082


	//----- nvinfo : EIATTR_KPARAM_INFO
	.align		4
.L_204:
        /*0008*/ 	.byte	0x04, 0x17
        /*000a*/ 	.short	(.L_206 - .L_205)
.L_205:
        /*000c*/ 	.word	0x00000000
        /*0010*/ 	.short	0x0000
        /*0012*/ 	.short	0x0000
        /*0014*/ 	.byte	0x00, 0xf0, 0xe1, 0x10


	//----- nvinfo : EIATTR_SPARSE_MMA_MASK
	.align		4
.L_206:
        /*0018*/ 	.byte	0x03, 0x50
        /*001a*/ 	.short	0x0000


	//----- nvinfo : EIATTR_MAXREG_COUNT
	.align		4
        /*001c*/ 	.byte	0x03, 0x1b
        /*001e*/ 	.short	0x00ff


	//----- nvinfo : EIATTR_MERCURY_ISA_VERSION
	.align		4
        /*0020*/ 	.byte	0x03, 0x5f
        /*0022*/ 	.short	0x0101


	//----- nvinfo : EIATTR_EXIT_INSTR_OFFSETS
	.align		4
        /*0024*/ 	.byte	0x04, 0x1c
        /*0026*/ 	.short	(.L_208 - .L_207)


	//   ....[0]....
.L_207:
        /*0028*/ 	.word	0x00000010


	//----- nvinfo : EIATTR_MAX_THREADS
	.align		4
.L_208:
        /*002c*/ 	.byte	0x04, 0x05
        /*002e*/ 	.short	(.L_210 - .L_209)
.L_209:
        /*0030*/ 	.word	0x00000100
        /*0034*/ 	.word	0x00000001
        /*0038*/ 	.word	0x00000001


	//----- nvinfo : EIATTR_CBANK_PARAM_SIZE
	.align		4
.L_210:
        /*003c*/ 	.byte	0x03, 0x19
        /*003e*/ 	.short	0x0438


	//----- nvinfo : EIATTR_PARAM_CBANK
	.align		4
        /*0040*/ 	.byte	0x04, 0x0a
        /*0042*/ 	.short	(.L_212 - .L_211)
	.align		4
.L_211:
        /*0044*/ 	.word	index@(.nv.constant0._ZN7cutlass13device_kernelIN5flash19enable_sm80_to_sm89INS1_16FlashAttnFwdSm80INS1_25CollectiveMainloopFwdSm80ILi8ELi1ELb0EN4cute5tupleIJNS5_1CILi128EEENS7_ILi64EEENS7_ILi192EEEEEELi192ENS_10bfloat16_tEfNS_4arch4Sm80ELb1ELb0ELb1ELb1ELb1ELb0ELb1ELb1EEENS1_21CollectiveEpilogueFwdINS6_IJS8_SA_S9_EEENS6_IJNS7_ILi1EEESI_SI_EEESC_SE_Li256ELb1ELb1ELb1ELb0EEENS1_36VarlenDynamicPersistentTileSchedulerILi128ELi64ELi256ELi256ELb1ELb1ELb0ELb1ELb1ELb1EEEEEEEEEvNT_6ParamsE)
        /*0048*/ 	.short	0x0210
        /*004a*/ 	.short	0x0438


	//----- nvinfo : EIATTR_SW_WAR
	.align		4
.L_212:
        /*004c*/ 	.byte	0x04, 0x36
        /*004e*/ 	.short	(.L_214 - .L_213)
.L_213:
        /*0050*/ 	.word	0x00000008
.L_214:


//--------------------- .nv.info._ZN7cutlass13device_kernelIN5flash19enable_sm80_to_sm89INS1_16FlashAttnFwdSm80INS1_25CollectiveMainloopFwdSm80ILi8ELi1ELb0EN4cute5tupleIJNS5_1CILi128EEENS7_ILi64EEENS7_ILi192EEEEEELi192ENS_10bfloat16_tEfNS_4arch4Sm80ELb1ELb0ELb1ELb1ELb1ELb1ELb1ELb1EEENS1_21CollectiveEpilogueFwdINS6_IJS8_SA_S9_EEENS6_IJNS7_ILi1EEESI_SI_EEESC_SE_Li256ELb1ELb1ELb1ELb0EEENS1_36VarlenDynamicPersistentTileSchedulerILi128ELi64ELi256ELi256ELb1ELb1ELb0ELb1ELb1ELb1EEEEEEEEEvNT_6ParamsE --------------------------
	.section	.nv.info._ZN7cutlass13device_kernelIN5flash19enable_sm80_to_sm89INS1_16FlashAttnFwdSm80INS1_25CollectiveMainloopFwdSm80ILi8ELi1ELb0EN4cute5tupleIJNS5_1CILi128EEENS7_ILi64EEENS7_ILi192EEEEEELi192ENS_10bfloat16_tEfNS_4arch4Sm80ELb1ELb0ELb1ELb1ELb1ELb1ELb1ELb1EEENS1_21CollectiveEpilogueFwdINS6_IJS8_SA_S9_EEENS6_IJNS7_ILi1EEESI_SI_EEESC_SE_Li256ELb1ELb1ELb1ELb0EEENS1_36VarlenDynamicPersistentTileSchedulerILi128ELi64ELi256ELi256ELb1ELb1ELb0ELb1ELb1ELb1EEEEEEEEEvNT_6ParamsE,"",@"SHT_CUDA_INFO"
	.sectionflags	@""
	.align	4


	//----- nvinfo : EIATTR_CUDA_API_VERSION
	.align		4
        /*0000*/ 	.byte	0x04, 0x37
        /*0002*/ 	.short	(.L_216 - .L_215)
.L_215:
        /*0004*/ 	.word	0x00000082


	//----- nvinfo : EIATTR_KPARAM_INFO
	.align		4
.L_216:
        /*0008*/ 	.byte	0x04, 0x17
        /*000a*/ 	.short	(.L_218 - .L_217)
.L_217:
        /*000c*/ 	.word	0x00000000
        /*0010*/ 	.short	0x0000
        /*0012*/ 	.short	0x0000
        /*0014*/ 	.byte	0x00, 0xf0, 0xe1, 0x10


	//----- nvinfo : EIATTR_SPARSE_MMA_MASK
	.align		4
.L_218:
        /*0018*/ 	.byte	0x03, 0x50
        /*001a*/ 	.short	0x0000


	//----- nvinfo : EIATTR_MAXREG_COUNT
	.align		4
        /*001c*/ 	.byte	0x03, 0x1b
        /*001e*/ 	.short	0x00ff


	//----- nvinfo : EIATTR_MERCURY_ISA_VERSION
	.align		4
        /*0020*/ 	.byte	0x03, 0x5f
        /*0022*/ 	.short	0x0101


	//----- nvinfo : EIATTR_EXIT_INSTR_OFFSETS
	.align		4
        /*0024*/ 	.byte	0x04, 0x1c
        /*0026*/ 	.short	(.L_220 - .L_219)


	//   ....[0]....
.L_219:
        /*0028*/ 	.word	0x00000010


	//----- nvinfo : EIATTR_MAX_THREADS
	.align		4
.L_220:
        /*002c*/ 	.byte	0x04, 0x05
        /*002e*/ 	.short	(.L_222 - .L_221)
.L_221:
        /*0030*/ 	.word	0x00000100
        /*0034*/ 	.word	0x00000001
        /*0038*/ 	.word	0x00000001


	//----- nvinfo : EIATTR_CBANK_PARAM_SIZE
	.align		4
.L_222:
        /*003c*/ 	.byte	0x03, 0x19
        /*003e*/ 	.short	0x0438


	//----- nvinfo : EIATTR_PARAM_CBANK
	.align		4
        /*0040*/ 	.byte	0x04, 0x0a
        /*0042*/ 	.short	(.L_224 - .L_223)
	.align		4
.L_223:
        /*0044*/ 	.word	index@(.nv.constant0._ZN7cutlass13device_kernelIN5flash19enable_sm80_to_sm89INS1_16FlashAttnFwdSm80INS1_25CollectiveMainloopFwdSm80ILi8ELi1ELb0EN4cute5tupleIJNS5_1CILi128EEENS7_ILi64EEENS7_ILi192EEEEEELi192ENS_10bfloat16_tEfNS_4arch4Sm80ELb1ELb0ELb1ELb1ELb1ELb1ELb1ELb1EEENS1_21CollectiveEpilogueFwdINS6_IJS8_SA_S9_EEENS6_IJNS7_ILi1EEESI_SI_EEESC_SE_Li256ELb1ELb1ELb1ELb0EEENS1_36VarlenDynamicPersistentTileSchedulerILi128ELi64ELi256ELi256ELb1ELb1ELb0ELb1ELb1ELb1EEEEEEEEEvNT_6ParamsE)
        /*0048*/ 	.short	0x0210
        /*004a*/ 	.short	0x0438


	//----- nvinfo : EIATTR_SW_WAR
	.align		4
.L_224:
        /*004c*/ 	.byte	0x04, 0x36
        /*004e*/ 	.short	(.L_226 - .L_225)
.L_225:
        /*0050*/ 	.word	0x00000008
.L_226:


//--------------------- .nv.info._ZN7cutlass13device_kernelIN5flash19enable_sm80_to_sm89INS1_16FlashAttnFwdSm80INS1_25CollectiveMainloopFwdSm80ILi8ELi2ELb0EN4cute5tupleIJNS5_1CILi128EEENS7_ILi64EEENS7_ILi192EEEEEELi192ENS_10bfloat16_tEfNS_4arch4Sm80ELb0ELb0ELb1ELb0ELb1ELb0ELb1ELb1EEENS1_21CollectiveEpilogueFwdINS6_IJS8_SA_S9_EEENS6_IJNS7_ILi1EEESI_SI_EEESC_SE_Li256ELb0ELb1ELb1ELb0EEENS1_19SingleTileSchedulerILb0ELb1ELb1ELi128EEEEEEEEEvNT_6ParamsE --------------------------
	.section	.nv.info._ZN7cutlass13device_kernelIN5flash19enable_sm80_to_sm89INS1_16FlashAttnFwdSm80INS1_25CollectiveMainloopFwdSm80ILi8ELi2ELb0EN4cute5tupleIJNS5_1CILi128EEENS7_ILi64EEENS7_ILi192EEEEEELi192ENS_10bfloat16_tEfNS_4arch4Sm80ELb0ELb0ELb1ELb0ELb1ELb0ELb1ELb1EEENS1_21CollectiveEpilogueFwdINS6_IJS8_SA_S9_EEENS6_IJNS7_ILi1EEESI_SI_EEESC_SE_Li256ELb0ELb1ELb1ELb0EEENS1_19SingleTileSchedulerILb0ELb1ELb1ELi128EEEEEEEEEvNT_6ParamsE,"",@"SHT_CUDA_INFO"
	.sectionflags	@""
	.align	4


	//----- nvinfo : EIATTR_CUDA_API_VERSION
	.align		4
        /*0000*/ 	.byte	0x04, 0x37
        /*0002*/ 	.short	(.L_228 - .L_227)
.L_227:
        /*0004*/ 	.word	0x00000082


	//----- nvinfo : EIATTR_KPARAM_INFO
	.align		4
.L_228:
        /*0008*/ 	.byte	0x04, 0x17
        /*000a*/ 	.short	(.L_230 - .L_229)
.L_229:
        /*000c*/ 	.word	0x00000000
        /*0010*/ 	.short	0x0000
        /*0012*/ 	.short	0x0000
        /*0014*/ 	.byte	0x00, 0xf0, 0x61, 0x10


	//----- nvinfo : EIATTR_SPARSE_MMA_MASK
	.align		4
.L_230:
        /*0018*/ 	.byte	0x03, 0x50
        /*001a*/ 	.short	0x0000


	//----- nvinfo : EIATTR_MAXREG_COUNT
	.align		4
        /*001c*/ 	.byte	0x03, 0x1b
        /*001e*/ 	.short	0x00ff


	//----- nvinfo : EIATTR_MERCURY_ISA_VERSION
	.align		4
        /*0020*/ 	.byte	0x03, 0x5f
        /*0022*/ 	.short	0x0101


	//----- nvinfo : EIATTR_EXIT_INSTR_OFFSETS
	.align		4
        /*0024*/ 	.byte	0x04, 0x1c
        /*0026*/ 	.short	(.L_232 - .L_231)


	//   ....[0]....
.L_231:
        /*0028*/ 	.word	0x00000010


	//----- nvinfo : EIATTR_MAX_THREADS
	.align		4
.L_232:
        /*002c*/ 	.byte	0x04, 0x05
        /*002e*/ 	.short	(.L_234 - .L_233)
.L_233:
        /*0030*/ 	.word	0x00000100
        /*0034*/ 	.word	0x00000001
        /*0038*/ 	.word	0x00000001


	//----- nvinfo : EIATTR_CBANK_PARAM_SIZE
	.align		4
.L_234:
        /*003c*/ 	.byte	0x03, 0x19
        /*003e*/ 	.short	0x0418


	//----- nvinfo : EIATTR_PARAM_CBANK
	.align		4
        /*0040*/ 	.byte	0x04, 0x0a
        /*0042*/ 	.short	(.L_236 - .L_235)
	.align		4
.L_235:
        /*0044*/ 	.word	index@(.nv.constant0._ZN7cutlass13device_kernelIN5flash19enable_sm80_to_sm89INS1_16FlashAttnFwdSm80INS1_25CollectiveMainloopFwdSm80ILi8ELi2ELb0EN4cute5tupleIJNS5_1CILi128EEENS7_ILi64EEENS7_ILi192EEEEEELi192ENS_10bfloat16_tEfNS_4arch4Sm80ELb0ELb0ELb1ELb0ELb1ELb0ELb1ELb1EEENS1_21CollectiveEpilogueFwdINS6_IJS8_SA_S9_EEENS6_IJNS7_ILi1EEESI_SI_EEESC_SE_Li256ELb0ELb1ELb1ELb0EEENS1_19SingleTileSchedulerILb0ELb1ELb1ELi128EEEEEEEEEvNT_6ParamsE)
        /*0048*/ 	.short	0x0210
        /*004a*/ 	.short	0x0418


	//----- nvinfo : EIATTR_SW_WAR
	.align		4
.L_236:
        /*004c*/ 	.byte	0x04, 0x36
        /*004e*/ 	.short	(.L_238 - .L_237)
.L_237:
        /*0050*/ 	.word	0x00000008
.L_238:


//--------------------- .nv.info._ZN7cutlass13device_kernelIN5flash19enable_sm80_to_sm89INS1_16FlashAttnFwdSm80INS1_25CollectiveMainloopFwdSm80ILi8ELi2ELb0EN4cute5tupleIJNS5_1CILi128EEENS7_ILi64EEENS7_ILi192EEEEEELi192ENS_10bfloat16_tEfNS_4arch4Sm80ELb0ELb0ELb1ELb1ELb1ELb0ELb1ELb1EEENS1_21CollectiveEpilogueFwdINS6_IJS8_SA_S9_EEENS6_IJNS7_ILi1EEESI_SI_EEESC_SE_Li256ELb1ELb1ELb1ELb0EEENS1_36VarlenDynamicPersistentTileSchedulerILi128ELi64ELi256ELi256ELb1ELb1ELb0ELb0ELb1ELb1EEEEEEEEEvNT_6ParamsE --------------------------
	.section	.nv.info._ZN7cutlass13device_kernelIN5flash19enable_sm80_to_sm89INS1_16FlashAttnFwdSm80INS1_25CollectiveMainloopFwdSm80ILi8ELi2ELb0EN4cute5tupleIJNS5_1CILi128EEENS7_ILi64EEENS7_ILi192EEEEEELi192ENS_10bfloat16_tEfNS_4arch4Sm80ELb0ELb0ELb1ELb1ELb1ELb0ELb1ELb1EEENS1_21CollectiveEpilogueFwdINS6_IJS8_SA_S9_EEENS6_IJNS7_ILi1EEESI_SI_EEESC_SE_Li256ELb1ELb1ELb1ELb0EEENS1_36VarlenDynamicPersistentTileSchedulerILi128ELi64ELi256ELi256ELb1ELb1ELb0ELb0ELb1ELb1EEEEEEEEEvNT_6ParamsE,"",@"SHT_CUDA_INFO"
	.sectionflags	@""
	.align	4


	//----- nvinfo : EIATTR_CUDA_API_VERSION
	.align		4
        /*0000*/ 	.byte	0x04, 0x37
        /*0002*/ 	.short	(.L_240 - .L_239)
.L_239:
        /*0004*/ 	.word	0x00000082


	//----- nvinfo : EIATTR_KPARAM_INFO
	.align		4
.L_240:
        /*0008*/ 	.byte	0x04, 0x17
        /*000a*/ 	.short	(.L_242 - .L_241)
.L_241:
        /*000c*/ 	.word	0x00000000
        /*0010*/ 	.short	0x0000
        /*0012*/ 	.short	0x0000
        /*0014*/ 	.byte	0x00, 0xf0, 0xe1, 0x10


	//----- nvinfo : EIATTR_SPARSE_MMA_MASK
	.align		4
.L_242:
        /*0018*/ 	.byte	0x03, 0x50
        /*001a*/ 	.short	0x0000


	//----- nvinfo : EIATTR_MAXREG_COUNT
	.align		4
        /*001c*/ 	.byte	0x03, 0x1b
        /*001e*/ 	.short	0x00ff


	//----- nvinfo : EIATTR_MERCURY_ISA_VERSION
	.align		4
        /*0020*/ 	.byte	0x03, 0x5f
        /*0022*/ 	.short	0x0101


	//----- nvinfo : EIATTR_EXIT_INSTR_OFFSETS
	.align		4
        /*0024*/ 	.byte	0x04, 0x1c
        /*0026*/ 	.short	(.L_244 - .L_243)


	//   ....[0]....
.L_243:
        /*0028*/ 	.word	0x00000010


	//----- nvinfo : EIATTR_MAX_THREADS
	.align		4
.L_244:
        /*002c*/ 	.byte	0x04, 0x05
        /*002e*/ 	.short	(.L_246 - .L_245)
.L_245:
        /*0030*/ 	.word	0x00000100
        /*0034*/ 	.word	0x00000001
        /*0038*/ 	.word	0x00000001


	//----- nvinfo : EIATTR_CBANK_PARAM_SIZE
	.align		4
.L_246:
        /*003c*/ 	.byte	0x03, 0x19
        /*003e*/ 	.short	0x0438


	//----- nvinfo : EIATTR_PARAM_CBANK
	.align		4
        /*0040*/ 	.byte	0x04, 0x0a
        /*0042*/ 	.short	(.L_248 - .L_247)
	.align		4
.L_247:
        /*0044*/ 	.word	index@(.nv.constant0._ZN7cutlass13device_kernelIN5flash19enable_sm80_to_sm89INS1_16FlashAttnFwdSm80INS1_25CollectiveMainloopFwdSm80ILi8ELi2ELb0EN4cute5tupleIJNS5_1CILi128EEENS7_ILi64EEENS7_ILi192EEEEEELi192ENS_10bfloat16_tEfNS_4arch4Sm80ELb0ELb0ELb1ELb1ELb1ELb0ELb1ELb1EEENS1_21CollectiveEpilogueFwdINS6_IJS8_SA_S9_EEENS6_IJNS7_ILi1EEESI_SI_EEESC_SE_Li256ELb1ELb1ELb1ELb0EEENS1_36VarlenDynamicPersistentTileSchedulerILi128ELi64ELi256ELi256ELb1ELb1ELb0ELb0ELb1ELb1EEEEEEEEEvNT_6ParamsE)
        /*0048*/ 	.short	0x0210
        /*004a*/ 	.short	0x0438


	//----- nvinfo : EIATTR_SW_WAR
	.align		4
.L_248:
        /*004c*/ 	.byte	0x04, 0x36
        /*004e*/ 	.short	(.L_250 - .L_249)
.L_249:
        /*0050*/ 	.word	0x00000008
.L_250:


//--------------------- .nv.info._ZN7cutlass13device_kernelIN5flash19enable_sm80_to_sm89INS1_16FlashAttnFwdSm80INS1_25CollectiveMainloopFwdSm80ILi8ELi2ELb0EN4cute5tupleIJNS5_1CILi128EEENS7_ILi64EEENS7_ILi192EEEEEELi192ENS_10bfloat16_tEfNS_4arch4Sm80ELb0ELb0ELb1ELb1ELb1ELb1ELb1ELb1EEENS1_21CollectiveEpilogueFwdINS6_IJS8_SA_S9_EEENS6_IJNS7_ILi1EEESI_SI_EEESC_SE_Li256ELb1ELb1ELb1ELb0EEENS1_36VarlenDynamicPersistentTileSchedulerILi128ELi64ELi256ELi256ELb1ELb1ELb0ELb0ELb1ELb1EEEEEEEEEvNT_6ParamsE --------------------------
	.section	.nv.info._ZN7cutlass13device_kernelIN5flash19enable_sm80_to_sm89INS1_16FlashAttnFwdSm80INS1_25CollectiveMainloopFwdSm80ILi8ELi2ELb0EN4cute5tupleIJNS5_1CILi128EEENS7_ILi64EEENS7_ILi192EEEEEELi192ENS_10bfloat16_tEfNS_4arch4Sm80ELb0ELb0ELb1ELb1ELb1ELb1ELb1ELb1EEENS1_21CollectiveEpilogueFwdINS6_IJS8_SA_S9_EEENS6_IJNS7_ILi1EEESI_SI_EEESC_SE_Li256ELb1ELb1ELb1ELb0EEENS1_36VarlenDynamicPersistentTileSchedulerILi128ELi64ELi256ELi256ELb1ELb1ELb0ELb0ELb1ELb1EEEEEEEEEvNT_6ParamsE,"",@"SHT_CUDA_INFO"
	.sectionflags	@""
	.align	4


	//----- nvinfo : EIATTR_CUDA_API_VERSION
	.align		4
        /*0000*/ 	.byte	0x04, 0x37
        /*0002*/ 	.short	(.L_252 - .L_251)
.L_251:
        /*0004*/ 	.word	0x00000082


	//----- nvinfo : EIATTR_KPARAM_INFO
	.align		4
.L_252:
        /*0008*/ 	.byte	0x04, 0x17
        /*000a*/ 	.short	(.L_254 - .L_253)
.L_253:
        /*000c*/ 	.word	0x00000000
        /*0010*/ 	.short	0x0000
        /*0012*/ 	.short	0x0000
        /*0014*/ 	.byte	0x00, 0xf0, 0xe1, 0x10


	//----- nvinfo : EIATTR_SPARSE_MMA_MASK
	.align		4
.L_254:
        /*0018*/ 	.byte	0x03, 0x50
        /*001a*/ 	.short	0x0000


	//----- nvinfo : EIATTR_MAXREG_COUNT
	.align		4
        /*001c*/ 	.byte	0x03, 0x1b
        /*001e*/ 	.short	0x00ff


	//----- nvinfo : EIATTR_MERCURY_ISA_VERSION
	.align		4
        /*0020*/ 	.byte	0x03, 0x5f
        /*0022*/ 	.short	0x0101


	//----- nvinfo : EIATTR_EXIT_INSTR_OFFSETS
	.align		4
        /*0024*/ 	.byte	0x04, 0x1c
        /*0026*/ 	.short	(.L_256 - .L_255)


	//   ....[0]....
.L_255:
        /*0028*/ 	.word	0x00000010


	//----- nvinfo : EIATTR_MAX_THREADS
	.align		4
.L_256:
        /*002c*/ 	.byte	0x04, 0x05
        /*002e*/ 	.short	(.L_258 - .L_257)
.L_257:
        /*0030*/ 	.word	0x00000100
        /*0034*/ 	.word	0x00000001
        /*0038*/ 	.word	0x00000001


	//----- nvinfo : EIATTR_CBANK_PARAM_SIZE
	.align		4
.L_258:
        /*003c*/ 	.byte	0x03, 0x19
        /*003e*/ 	.short	0x0438


	//----- nvinfo : EIATTR_PARAM_CBANK
	.align		4
        /*0040*/ 	.byte	0x04, 0x0a
        /*0042*/ 	.short	(.L_260 - .L_259)
	.align		4
.L_259:
        /*0044*/ 	.word	index@(.nv.constant0._ZN7cutlass13device_kernelIN5flash19enable_sm80_to_sm89INS1_16FlashAttnFwdSm80INS1_25CollectiveMainloopFwdSm80ILi8ELi2ELb0EN4cute5tupleIJNS5_1CILi128EEENS7_ILi64EEENS7_ILi192EEEEEELi192ENS_10bfloat16_tEfNS_4arch4Sm80ELb0ELb0ELb1ELb1ELb1ELb1ELb1ELb1EEENS1_21CollectiveEpilogueFwdINS6_IJS8_SA_S9_EEENS6_IJNS7_ILi1EEESI_SI_EEESC_SE_Li256ELb1ELb1ELb1ELb0EEENS1_36VarlenDynamicPersistentTileSchedulerILi128ELi64ELi256ELi256ELb1ELb1ELb0ELb0ELb1ELb1EEEEEEEEEvNT_6ParamsE)
        /*0048*/ 	.short	0x0210
        /*004a*/ 	.short	0x0438


	//----- nvinfo : EIATTR_SW_WAR
	.align		4
.L_260:
        /*004c*/ 	.byte	0x04, 0x36
        /*004e*/ 	.short	(.L_262 - .L_261)
.L_261:
        /*0050*/ 	.word	0x00000008
.L_262:


//--------------------- .nv.info._ZN7cutlass13device_kernelIN5flash19enable_sm80_to_sm89INS1_16FlashAttnFwdSm80INS1_25CollectiveMainloopFwdSm80ILi8ELi2ELb0EN4cute5tupleIJNS5_1CILi128EEENS7_ILi64EEENS7_ILi192EEEEEELi192ENS_10bfloat16_tEfNS_4arch4Sm80ELb0ELb1ELb1ELb0ELb1ELb0ELb1ELb1EEENS1_21CollectiveEpilogueFwdINS6_IJS8_SA_S9_EEENS6_IJNS7_ILi1EEESI_SI_EEESC_SE_Li256ELb0ELb1ELb1ELb0EEENS1_19SingleTileSchedulerILb0ELb1ELb1ELi128EEEEEEEEEvNT_6ParamsE --------------------------
	.section	.nv.info._ZN7cutlass13device_kernelIN5flash19enable_sm80_to_sm89INS1_16FlashAttnFwdSm80INS1_25CollectiveMainloopFwdSm80ILi8ELi2ELb0EN4cute5tupleIJNS5_1CILi128EEENS7_ILi64EEENS7_ILi192EEEEEELi192ENS_10bfloat16_tEfNS_4arch4Sm80ELb0ELb1ELb1ELb0ELb1ELb0ELb1ELb1EEENS1_21CollectiveEpilogueFwdINS6_IJS8_SA_S9_EEENS6_IJNS7_ILi1EEESI_SI_EEESC_SE_Li256ELb0ELb1ELb1ELb0EEENS1_19SingleTileSchedulerILb0ELb1ELb1ELi128EEEEEEEEEvNT_6ParamsE,"",@"SHT_CUDA_INFO"
	.sectionflags	@""
	.align	4


	//----- nvinfo : EIATTR_CUDA_API_VERSION
	.align		4
        /*0000*/ 	.byte	0x04, 0x37
        /*0002*/ 	.short	(.L_264 - .L_263)
.L_263:
        /*0004*/ 	.word	0x00000082


	//----- nvinfo : EIATTR_KPARAM_INFO
	.align		4
.L_264:
        /*0008*/ 	.byte	0x04, 0x17
        /*000a*/ 	.short	(.L_266 - .L_265)
.L_265:
        /*000c*/ 	.word	0x00000000
        /*0010*/ 	.short	0x0000
        /*0012*/ 	.short	0x0000
        /*0014*/ 	.byte	0x00, 0xf0, 0x61, 0x10


	//----- nvinfo : EIATTR_SPARSE_MMA_MASK
	.align		4
.L_266:
        /*0018*/ 	.byte	0x03, 0x50
        /*001a*/ 	.short	0x0000


	//----- nvinfo : EIATTR_MAXREG_COUNT
	.align		4
        /*001c*/ 	.byte	0x03, 0x1b
        /*001e*/ 	.short	0x00ff


	//----- nvinfo : EIATTR_MERCURY_ISA_VERSION
	.align		4
        /*0020*/ 	.byte	0x03, 0x5f
        /*0022*/ 	.short	0x0101


	//----- nvinfo : EIATTR_EXIT_INSTR_OFFSETS
	.align		4
        /*0024*/ 	.byte	0x04, 0x1c
        /*0026*/ 	.short	(.L_268 - .L_267)


	//   ....[0]....
.L_267:
        /*0028*/ 	.word	0x00000010


	//----- nvinfo : EIATTR_MAX_THREADS
	.align		4
.L_268:
        /*002c*/ 	.byte	0x04, 0x05
        /*002e*/ 	.short	(.L_270 - .L_269)
.L_269:
        /*0030*/ 	.word	0x00000100
        /*0034*/ 	.word	0x00000001
        /*0038*/ 	.word	0x00000001


	//----- nvinfo : EIATTR_CBANK_PARAM_SIZE
	.align		4
.L_270:
        /*003c*/ 	.byte	0x03, 0x19
        /*003e*/ 	.short	0x0418


	//----- nvinfo : EIATTR_PARAM_CBANK
	.align		4
        /*0040*/ 	.byte	0x04, 0x0a
        /*0042*/ 	.short	(.L_272 - .L_271)
	.align		4
.L_271:
        /*0044*/ 	.word	index@(.nv.constant0._ZN7cutlass13device_kernelIN5flash19enable_sm80_to_sm89INS1_16FlashAttnFwdSm80INS1_25CollectiveMainloopFwdSm80ILi8ELi2ELb0EN4cute5tupleIJNS5_1CILi128EEENS7_ILi64EEENS7_ILi192EEEEEELi192ENS_10bfloat16_tEfNS_4arch4Sm80ELb0ELb1ELb1ELb0ELb1ELb0ELb1ELb1EEENS1_21CollectiveEpilogueFwdINS6_IJS8_SA_S9_EEENS6_IJNS7_ILi1EEESI_SI_EEESC_SE_Li256ELb0ELb1ELb1ELb0EEENS1_19SingleTileSchedulerILb0ELb1ELb1ELi128EEEEEEEEEvNT_6ParamsE)
        /*0048*/ 	.short	0x0210
        /*004a*/ 	.short	0x0418


	//----- nvinfo : EIATTR_SW_WAR
	.align		4
.L_272:
        /*004c*/ 	.byte	0x04, 0x36
        /*004e*/ 	.short	(.L_274 - .L_273)
.L_273:
        /*0050*/ 	.word	0x00000008
.L_274:


//--------------------- .nv.info._ZN7cutlass13device_kernelIN5flash19enable_sm80_to_sm89INS1_16FlashAttnFwdSm80INS1_25CollectiveMainloopFwdSm80ILi8ELi2ELb0EN4cute5tupleIJNS5_1CILi128EEENS7_ILi64EEENS7_ILi192EEEEEELi192ENS_10bfloat16_tEfNS_4arch4Sm80ELb0ELb1ELb1ELb1ELb1ELb0ELb1ELb1EEENS1_21CollectiveEpilogueFwdINS6_IJS8_SA_S9_EEENS6_IJNS7_ILi1EEESI_SI_EEESC_SE_Li256ELb1ELb1ELb1ELb0EEENS1_36VarlenDynamicPersistentTileSchedulerILi128ELi64ELi256ELi256ELb1ELb1ELb0ELb1ELb0ELb1EEEEEEEEEvNT_6ParamsE --------------------------
	.section	.nv.info._ZN7cutlass13device_kernelIN5flash19enable_sm80_to_sm89INS1_16FlashAttnFwdSm80INS1_25CollectiveMainloopFwdSm80ILi8ELi2ELb0EN4cute5tupleIJNS5_1CILi128EEENS7_ILi64EEENS7_ILi192EEEEEELi192ENS_10bfloat16_tEfNS_4arch4Sm80ELb0ELb1ELb1ELb1ELb1ELb0ELb1ELb1EEENS1_21CollectiveEpilogueFwdINS6_IJS8_SA_S9_EEENS6_IJNS7_ILi1EEESI_SI_EEESC_SE_Li256ELb1ELb1ELb1ELb0EEENS1_36VarlenDynamicPersistentTileSchedulerILi128ELi64ELi256ELi256ELb1ELb1ELb0ELb1ELb0ELb1EEEEEEEEEvNT_6ParamsE,"",@"SHT_CUDA_INFO"
	.sectionflags	@""
	.align	4


	//----- nvinfo : EIATTR_CUDA_API_VERSION
	.align		4
        /*0000*/ 	.byte	0x04, 0x37
        /*0002*/ 	.short	(.L_276 - .L_275)
.L_275:
        /*0004*/ 	.word	0x00000082


	//----- nvinfo : EIATTR_KPARAM_INFO
	.align		4
.L_276:
        /*0008*/ 	.byte	0x04, 0x17
        /*000a*/ 	.short	(.L_278 - .L_277)
.L_277:
        /*000c*/ 	.word	0x00000000
        /*0010*/ 	.short	0x0000
        /*0012*/ 	.short	0x0000
        /*0014*/ 	.byte	0x00, 0xf0, 0xe1, 0x10


	//----- nvinfo : EIATTR_SPARSE_MMA_MASK
	.align		4
.L_278:
        /*0018*/ 	.byte	0x03, 0x50
        /*001a*/ 	.short	0x0000


	//----- nvinfo : EIATTR_MAXREG_COUNT
	.align		4
        /*001c*/ 	.byte	0x03, 0x1b
        /*001e*/ 	.short	0x00ff


	//----- nvinfo : EIATTR_MERCURY_ISA_VERSION
	.align		4
        /*0020*/ 	.byte	0x03, 0x5f
        /*0022*/ 	.short	0x0101


	//----- nvinfo : EIATTR_EXIT_INSTR_OFFSETS
	.align		4
        /*0024*/ 	.byte	0x04, 0x1c
        /*0026*/ 	.short	(.L_280 - .L_279)


	//   ....[0]....
.L_279:
        /*0028*/ 	.word	0x00000010


	//----- nvinfo : EIATTR_MAX_THREADS
	.align		4
.L_280:
        /*002c*/ 	.byte	0x04, 0x05
        /*002e*/ 	.short	(.L_282 - .L_281)
.L_281:
        /*0030*/ 	.word	0x00000100
        /*0034*/ 	.word	0x00000001
        /*0038*/ 	.word	0x00000001


	//----- nvinfo : EIATTR_CBANK_PARAM_SIZE
	.align		4
.L_282:
        /*003c*/ 	.byte	0x03, 0x19
        /*003e*/ 	.short	0x0438


	//----- nvinfo : EIATTR_PARAM_CBANK
	.align		4
        /*0040*/ 	.byte	0x04, 0x0a
        /*0042*/ 	.short	(.L_284 - .L_283)
	.align		4
.L_283:
        /*0044*/ 	.word	index@(.nv.constant0._ZN7cutlass13device_kernelIN5flash19enable_sm80_to_sm89INS1_16FlashAttnFwdSm80INS1_25CollectiveMainloopFwdSm80ILi8ELi2ELb0EN4cute5tupleIJNS5_1CILi128EEENS7_ILi64EEENS7_ILi192EEEEEELi192ENS_10bfloat16_tEfNS_4arch4Sm80ELb0ELb1ELb1ELb1ELb1ELb0ELb1ELb1EEENS1_21CollectiveEpilogueFwdINS6_IJS8_SA_S9_EEENS6_IJNS7_ILi1EEESI_SI_EEESC_SE_Li256ELb1ELb1ELb1ELb0EEENS1_36VarlenDynamicPersistentTileSchedulerILi128ELi64ELi256ELi256ELb1ELb1ELb0ELb1ELb0ELb1EEEEEEEEEvNT_6ParamsE)
        /*0048*/ 	.short	0x0210
        /*004a*/ 	.short	0x0438


	//----- nvinfo : EIATTR_SW_WAR
	.align		4
.L_284:
        /*004c*/ 	.byte	0x04, 0x36
        /*004e*/ 	.short	(.L_286 - .L_285)
.L_285:
        /*0050*/ 	.word	0x00000008
.L_286:


//--------------------- .nv.info._ZN7cutlass13device_kernelIN5flash19enable_sm80_to_sm89INS1_16FlashAttnFwdSm80INS1_25CollectiveMainloopFwdSm80ILi8ELi2ELb0EN4cute5tupleIJNS5_1CILi128EEENS7_ILi64EEENS7_ILi192EEEEEELi192ENS_10bfloat16_tEfNS_4arch4Sm80ELb0ELb1ELb1ELb1ELb1ELb1ELb1ELb1EEENS1_21CollectiveEpilogueFwdINS6_IJS8_SA_S9_EEENS6_IJNS7_ILi1EEESI_SI_EEESC_SE_Li256ELb1ELb1ELb1ELb0EEENS1_36VarlenDynamicPersistentTileSchedulerILi128ELi64ELi256ELi256ELb1ELb1ELb0ELb1ELb0ELb1EEEEEEEEEvNT_6ParamsE --------------------------
	.section	.nv.info._ZN7cutlass13device_kernelIN5flash19enable_sm80_to_sm89INS1_16FlashAttnFwdSm80INS1_25CollectiveMainloopFwdSm80ILi8ELi2ELb0EN4cute5tupleIJNS5_1CILi128EEENS7_ILi64EEENS7_ILi192EEEEEELi192ENS_10bfloat16_tEfNS_4arch4Sm80ELb0ELb1ELb1ELb1ELb1ELb1ELb1ELb1EEENS1_21CollectiveEpilogueFwdINS6_IJS8_SA_S9_EEENS6_IJNS7_ILi1EEESI_SI_EEESC_SE_Li256ELb1ELb1ELb1ELb0EEENS1_36VarlenDynamicPersistentTileSchedulerILi128ELi64ELi256ELi256ELb1ELb1ELb0ELb1ELb0ELb1EEEEEEEEEvNT_6ParamsE,"",@"SHT_CUDA_INFO"
	.sectionflags	@""
	.align	4


	//----- nvinfo : EIATTR_CUDA_API_VERSION
	.align		4
        /*0000*/ 	.byte	0x04, 0x37
        /*0002*/ 	.short	(.L_288 - .L_287)
.L_287:
        /*0004*/ 	.word	0x00000082


	//----- nvinfo : EIATTR_KPARAM_INFO
	.align		4
.L_288:
        /*0008*/ 	.byte	0x04, 0x17
        /*000a*/ 	.short	(.L_290 - .L_289)
.L_289:
        /*000c*/ 	.word	0x00000000
        /*0010*/ 	.short	0x0000
        /*0012*/ 	.short	0x0000
        /*0014*/ 	.byte	0x00, 0xf0, 0xe1, 0x10


	//----- nvinfo : EIATTR_SPARSE_MMA_MASK
	.align		4
.L_290:
        /*0018*/ 	.byte	0x03, 0x50
        /*001a*/ 	.short	0x0000


	//----- nvinfo : EIATTR_MAXREG_COUNT
	.align		4
        /*001c*/ 	.byte	0x03, 0x1b
        /*001e*/ 	.short	0x00ff


	//----- nvinfo : EIATTR_MERCURY_ISA_VERSION
	.align		4
        /*0020*/ 	.byte	0x03, 0x5f
        /*0022*/ 	.short	0x0101


	//----- nvinfo : EIATTR_EXIT_INSTR_OFFSETS
	.align		4
        /*0024*/ 	.byte	0x04, 0x1c
        /*0026*/ 	.short	(.L_292 - .L_291)


	//   ....[0]....
.L_291:
        /*0028*/ 	.word	0x00000010


	//----- nvinfo : EIATTR_MAX_THREADS
	.align		4
.L_292:
        /*002c*/ 	.byte	0x04, 0x05
        /*002e*/ 	.short	(.L_294 - .L_293)
.L_293:
        /*0030*/ 	.word	0x00000100
        /*0034*/ 	.word	0x00000001
        /*0038*/ 	.word	0x00000001


	//----- nvinfo : EIATTR_CBANK_PARAM_SIZE
	.align		4
.L_294:
        /*003c*/ 	.byte	0x03, 0x19
        /*003e*/ 	.short	0x0438


	//----- nvinfo : EIATTR_PARAM_CBANK
	.align		4
        /*0040*/ 	.byte	0x04, 0x0a
        /*0042*/ 	.short	(.L_296 - .L_295)
	.align		4
.L_295:
        /*0044*/ 	.word	index@(.nv.constant0._ZN7cutlass13device_kernelIN5flash19enable_sm80_to_sm89INS1_16FlashAttnFwdSm80INS1_25CollectiveMainloopFwdSm80ILi8ELi2ELb0EN4cute5tupleIJNS5_1CILi128EEENS7_ILi64EEENS7_ILi192EEEEEELi192ENS_10bfloat16_tEfNS_4arch4Sm80ELb0ELb1ELb1ELb1ELb1ELb1ELb1ELb1EEENS1_21CollectiveEpilogueFwdINS6_IJS8_SA_S9_EEENS6_IJNS7_ILi1EEESI_SI_EEESC_SE_Li256ELb1ELb1ELb1ELb0EEENS1_36VarlenDynamicPersistentTileSchedulerILi128ELi64ELi256ELi256ELb1ELb1ELb0ELb1ELb0ELb1EEEEEEEEEvNT_6ParamsE)
        /*0048*/ 	.short	0x0210
        /*004a*/ 	.short	0x0438


	//----- nvinfo : EIATTR_SW_WAR
	.align		4
.L_296:
        /*004c*/ 	.byte	0x04, 0x36
        /*004e*/ 	.short	(.L_298 - .L_297)
.L_297:
        /*0050*/ 	.word	0x00000008
.L_298:


//--------------------- .nv.info._ZN7cutlass13device_kernelIN5flash19enable_sm80_to_sm89INS1_16FlashAttnFwdSm80INS1_25CollectiveMainloopFwdSm80ILi8ELi2ELb0EN4cute5tupleIJNS5_1CILi128EEENS7_ILi64EEENS7_ILi192EEEEEELi192ENS_10bfloat16_tEfNS_4arch4Sm80ELb1ELb0ELb1ELb0ELb1ELb0ELb1ELb1EEENS1_21CollectiveEpilogueFwdINS6_IJS8_SA_S9_EEENS6_IJNS7_ILi1EEESI_SI_EEESC_SE_Li256ELb0ELb1ELb1ELb0EEENS1_30DynamicPersistentTileSchedulerILi256ELi256ELb1ELb1ELb0EEEEEEEEEvNT_6ParamsE --------------------------
	.section	.nv.info._ZN7cutlass13device_kernelIN5flash19enable_sm80_to_sm89INS1_16FlashAttnFwdSm80INS1_25CollectiveMainloopFwdSm80ILi8ELi2ELb0EN4cute5tupleIJNS5_1CILi128EEENS7_ILi64EEENS7_ILi192EEEEEELi192ENS_10bfloat16_tEfNS_4arch4Sm80ELb1ELb0ELb1ELb0ELb1ELb0ELb1ELb1EEENS1_21CollectiveEpilogueFwdINS6_IJS8_SA_S9_EEENS6_IJNS7_ILi1EEESI_SI_EEESC_SE_Li256ELb0ELb1ELb1ELb0EEENS1_30DynamicPersistentTileSchedulerILi256ELi256ELb1ELb1ELb0EEEEEEEEEvNT_6ParamsE,"",@"SHT_CUDA_INFO"
	.sectionflags	@""
	.align	4


	//----- nvinfo : EIATTR_CUDA_API_VERSION
	.align		4
        /*0000*/ 	.byte	0x04, 0x37
        /*0002*/ 	.short	(.L_300 - .L_299)
.L_299:
        /*0004*/ 	.word	0x00000082


	//----- nvinfo : EIATTR_KPARAM_INFO
	.align		4
.L_300:
        /*0008*/ 	.byte	0x04, 0x17
        /*000a*/ 	.short	(.L_302 - .L_301)
.L_301:
        /*000c*/ 	.word	0x00000000
        /*0010*/ 	.short	0x0000
        /*0012*/ 	.short	0x0000
        /*0014*/ 	.byte	0x00, 0xf0, 0xa1, 0x10


	//----- nvinfo : EIATTR_SPARSE_MMA_MASK
	.align		4
.L_302:
        /*0018*/ 	.byte	0x03, 0x50
        /*001a*/ 	.short	0x0000


	//----- nvinfo : EIATTR_MAXREG_COUNT
	.align		4
        /*001c*/ 	.byte	0x03, 0x1b
        /*001e*/ 	.short	0x00ff


	//----- nvinfo : EIATTR_MERCURY_ISA_VERSION
	.align		4
        /*0020*/ 	.byte	0x03, 0x5f
        /*0022*/ 	.short	0x0101


	//----- nvinfo : EIATTR_EXIT_INSTR_OFFSETS
	.align		4
        /*0024*/ 	.byte	0x04, 0x1c
        /*0026*/ 	.short	(.L_304 - .L_303)


	//   ....[0]....
.L_303:
        /*0028*/ 	.word	0x00000010


	//----- nvinfo : EIATTR_MAX_THREADS
	.align		4
.L_304:
        /*002c*/ 	.byte	0x04, 0x05
        /*002e*/ 	.short	(.L_306 - .L_305)
.L_305:
        /*0030*/ 	.word	0x00000100
        /*0034*/ 	.word	0x00000001
        /*0038*/ 	.word	0x00000001


	//----- nvinfo : EIATTR_CBANK_PARAM_SIZE
	.align		4
.L_306:
        /*003c*/ 	.byte	0x03, 0x19
        /*003e*/ 	.short	0x0428


	//----- nvinfo : EIATTR_PARAM_CBANK
	.align		4
        /*0040*/ 	.byte	0x04, 0x0a
        /*0042*/ 	.short	(.L_308 - .L_307)
	.align		4
.L_307:
        /*0044*/ 	.word	index@(.nv.constant0._ZN7cutlass13device_kernelIN5flash19enable_sm80_to_sm89INS1_16FlashAttnFwdSm80INS1_25CollectiveMainloopFwdSm80ILi8ELi2ELb0EN4cute5tupleIJNS5_1CILi128EEENS7_ILi64EEENS7_ILi192EEEEEELi192ENS_10bfloat16_tEfNS_4arch4Sm80ELb1ELb0ELb1ELb0ELb1ELb0ELb1ELb1EEENS1_21CollectiveEpilogueFwdINS6_IJS8_SA_S9_EEENS6_IJNS7_ILi1EEESI_SI_EEESC_SE_Li256ELb0ELb1ELb1ELb0EEENS1_30DynamicPersistentTileSchedulerILi256ELi256ELb1ELb1ELb0EEEEEEEEEvNT_6ParamsE)
        /*0048*/ 	.short	0x0210
        /*004a*/ 	.short	0x0428


	//----- nvinfo : EIATTR_SW_WAR
	.align		4
.L_308:
        /*004c*/ 	.byte	0x04, 0x36
        /*004e*/ 	.short	(.L_310 - .L_309)
.L_309:
        /*0050*/ 	.word	0x00000008
.L_310:


//--------------------- .nv.info._ZN7cutlass13device_kernelIN5flash19enable_sm80_to_sm89INS1_16FlashAttnFwdSm80INS1_25CollectiveMainloopFwdSm80ILi8ELi2ELb0EN4cute5tupleIJNS5_1CILi128EEENS7_ILi64EEENS7_ILi192EEEEEELi192ENS_10bfloat16_tEfNS_4arch4Sm80ELb1ELb0ELb1ELb1ELb1ELb0ELb1ELb1EEENS1_21CollectiveEpilogueFwdINS6_IJS8_SA_S9_EEENS6_IJNS7_ILi1EEESI_SI_EEESC_SE_Li256ELb1ELb1ELb1ELb0EEENS1_36VarlenDynamicPersistentTileSchedulerILi128ELi64ELi256ELi256ELb1ELb1ELb0ELb1ELb1ELb1EEEEEEEEEvNT_6ParamsE --------------------------
	.section	.nv.info._ZN7cutlass13device_kernelIN5flash19enable_sm80_to_sm89INS1_16FlashAttnFwdSm80INS1_25CollectiveMainloopFwdSm80ILi8ELi2ELb0EN4cute5tupleIJNS5_1CILi128EEENS7_ILi64EEENS7_ILi192EEEEEELi192ENS_10bfloat16_tEfNS_4arch4Sm80ELb1ELb0ELb1ELb1ELb1ELb0ELb1ELb1EEENS1_21CollectiveEpilogueFwdINS6_IJS8_SA_S9_EEENS6_IJNS7_ILi1EEESI_SI_EEESC_SE_Li256ELb1ELb1ELb1ELb0EEENS1_36VarlenDynamicPersistentTileSchedulerILi128ELi64ELi256ELi256ELb1ELb1ELb0ELb1ELb1ELb1EEEEEEEEEvNT_6ParamsE,"",@"SHT_CUDA_INFO"
	.sectionflags	@""
	.align	4


	//----- nvinfo : EIATTR_CUDA_API_VERSION
	.align		4
        /*0000*/ 	.byte	0x04, 0x37
        /*0002*/ 	.short	(.L_312 - .L_311)
.L_311:
        /*0004*/ 	.word	0x00000082


	//----- nvinfo : EIATTR_KPARAM_INFO
	.align		4
.L_312:
        /*0008*/ 	.byte	0x04, 0x17
        /*000a*/ 	.short	(.L_314 - .L_313)
.L_313:
        /*000c*/ 	.word	0x00000000
        /*0010*/ 	.short	0x0000
        /*0012*/ 	.short	0x0000
        /*0014*/ 	.byte	0x00, 0xf0, 0xe1, 0x10


	//----- nvinfo : EIATTR_SPARSE_MMA_MASK
	.align		4
.L_314:
        /*0018*/ 	.byte	0x03, 0x50
        /*001a*/ 	.short	0x0000


	//----- nvinfo : EIATTR_MAXREG_COUNT
	.align		4
        /*001c*/ 	.byte	0x03, 0x1b
        /*001e*/ 	.short	0x00ff


	//----- nvinfo : EIATTR_MERCURY_ISA_VERSION
	.align		4
        /*0020*/ 	.byte	0x03, 0x5f
        /*0022*/ 	.short	0x0101


	//----- nvinfo : EIATTR_EXIT_INSTR_OFFSETS
	.align		4
        /*0024*/ 	.byte	0x04, 0x1c
        /*0026*/ 	.short	(.L_316 - .L_315)


	//   ....[0]....
.L_315:
        /*0028*/ 	.word	0x00000010


	//----- nvinfo : EIATTR_MAX_THREADS
	.align		4
.L_316:
        /*002c*/ 	.byte	0x04, 0x05
        /*002e*/ 	.short	(.L_318 - .L_317)
.L_317:
        /*0030*/ 	.word	0x00000100
        /*0034*/ 	.word	0x00000001
        /*0038*/ 	.word	0x00000001


	//----- nvinfo : EIATTR_CBANK_PARAM_SIZE
	.align		4
.L_318:
        /*003c*/ 	.byte	0x03, 0x19
        /*003e*/ 	.short	0x0438


	//----- nvinfo : EIATTR_PARAM_CBANK
	.align		4
        /*0040*/ 	.byte	0x04, 0x0a
        /*0042*/ 	.short	(.L_320 - .L_319)
	.align		4
.L_319:
        /*0044*/ 	.word	index@(.nv.constant0._ZN7cutlass13device_kernelIN5flash19enable_sm80_to_sm89INS1_16FlashAttnFwdSm80INS1_25CollectiveMainloopFwdSm80ILi8ELi2ELb0EN4cute5tupleIJNS5_1CILi128EEENS7_ILi64EEENS7_ILi192EEEEEELi192ENS_10bfloat16_tEfNS_4arch4Sm80ELb1ELb0ELb1ELb1ELb1ELb0ELb1ELb1EEENS1_21CollectiveEpilogueFwdINS6_IJS8_SA_S9_EEENS6_IJNS7_ILi1EEESI_SI_EEESC_SE_Li256ELb1ELb1ELb1ELb0EEENS1_36VarlenDynamicPersistentTileSchedulerILi128ELi64ELi256ELi256ELb1ELb1ELb0ELb1ELb1ELb1EEEEEEEEEvNT_6ParamsE)
        /*0048*/ 	.short	0x0210
        /*004a*/ 	.short	0x0438


	//----- nvinfo : EIATTR_SW_WAR
	.align		4
.L_320:
        /*004c*/ 	.byte	0x04, 0x36
        /*004e*/ 	.short	(.L_322 - .L_321)
.L_321:
        /*0050*/ 	.word	0x00000008
.L_322:


//--------------------- .nv.info._ZN7cutlass13device_kernelIN5flash19enable_sm80_to_sm89INS1_16FlashAttnFwdSm80INS1_25CollectiveMainloopFwdSm80ILi8ELi2ELb0EN4cute5tupleIJNS5_1CILi128EEENS7_ILi64EEENS7_ILi192EEEEEELi192ENS_10bfloat16_tEfNS_4arch4Sm80ELb1ELb0ELb1ELb1ELb1ELb1ELb1ELb1EEENS1_21CollectiveEpilogueFwdINS6_IJS8_SA_S9_EEENS6_IJNS7_ILi1EEESI_SI_EEESC_SE_Li256ELb1ELb1ELb1ELb0EEENS1_36VarlenDynamicPersistentTileSchedulerILi128ELi64ELi256ELi256ELb1ELb1ELb0ELb1ELb1ELb1EEEEEEEEEvNT_6ParamsE --------------------------
	.section	.nv.info._ZN7cutlass13device_kernelIN5flash19enable_sm80_to_sm89INS1_16FlashAttnFwdSm80INS1_25CollectiveMainloopFwdSm80ILi8ELi2ELb0EN4cute5tupleIJNS5_1CILi128EEENS7_ILi64EEENS7_ILi192EEEEEELi192ENS_10bfloat16_tEfNS_4arch4Sm80ELb1ELb0ELb1ELb1ELb1ELb1ELb1ELb1EEENS1_21CollectiveEpilogueFwdINS6_IJS8_SA_S9_EEENS6_IJNS7_ILi1EEESI_SI_EEESC_SE_Li256ELb1ELb1ELb1ELb0EEENS1_36VarlenDynamicPersistentTileSchedulerILi128ELi64ELi256ELi256ELb1ELb1ELb0ELb1ELb1ELb1EEEEEEEEEvNT_6ParamsE,"",@"SHT_CUDA_INFO"
	.sectionflags	@""
	.align	4


	//----- nvinfo : EIATTR_CUDA_API_VERSION
	.align		4
        /*0000*/ 	.byte	0x04, 0x37
        /*0002*/ 	.short	(.L_324 - .L_323)
.L_323:
        /*0004*/ 	.word	0x00000082


	//----- nvinfo : EIATTR_KPARAM_INFO
	.align		4
.L_324:
        /*0008*/ 	.byte	0x04, 0x17
        /*000a*/ 	.short	(.L_326 - .L_325)
.L_325:
        /*000c*/ 	.word	0x00000000
        /*0010*/ 	.short	0x0000
        /*0012*/ 	.short	0x0000
        /*0014*/ 	.byte	0x00, 0xf0, 0xe1, 0x10


	//----- nvinfo : EIATTR_SPARSE_MMA_MASK
	.align		4
.L_326:
        /*0018*/ 	.byte	0x03, 0x50
        /*001a*/ 	.short	0x0000


	//----- nvinfo : EIATTR_MAXREG_COUNT
	.align		4
        /*001c*/ 	.byte	0x03, 0x1b
        /*001e*/ 	.short	0x00ff


	//----- nvinfo : EIATTR_MERCURY_ISA_VERSION
	.align		4
        /*0020*/ 	.byte	0x03, 0x5f
        /*0022*/ 	.short	0x0101


	//----- nvinfo : EIATTR_EXIT_INSTR_OFFSETS
	.align		4
        /*0024*/ 	.byte	0x04, 0x1c
        /*0026*/ 	.short	(.L_328 - .L_327)


	//   ....[0]....
.L_327:
        /*0028*/ 	.word	0x00000010


	//----- nvinfo : EIATTR_MAX_THREADS
	.align		4
.L_328:
        /*002c*/ 	.byte	0x04, 0x05
        /*002e*/ 	.short	(.L_330 - .L_329)
.L_329:
        /*0030*/ 	.word	0x00000100
        /*0034*/ 	.word	0x00000001
        /*0038*/ 	.word	0x00000001


	//----- nvinfo : EIATTR_CBANK_PARAM_SIZE
	.align		4
.L_330:
        /*003c*/ 	.byte	0x03, 0x19
        /*003e*/ 	.short	0x0438


	//----- nvinfo : EIATTR_PARAM_CBANK
	.align		4
        /*0040*/ 	.byte	0x04, 0x0a
        /*0042*/ 	.short	(.L_332 - .L_331)
	.align		4
.L_331:
        /*0044*/ 	.word	index@(.nv.constant0._ZN7cutlass13device_kernelIN5flash19enable_sm80_to_sm89INS1_16FlashAttnFwdSm80INS1_25CollectiveMainloopFwdSm80ILi8ELi2ELb0EN4cute5tupleIJNS5_1CILi128EEENS7_ILi64EEENS7_ILi192EEEEEELi192ENS_10bfloat16_tEfNS_4arch4Sm80ELb1ELb0ELb1ELb1ELb1ELb1ELb1ELb1EEENS1_21CollectiveEpilogueFwdINS6_IJS8_SA_S9_EEENS6_IJNS7_ILi1EEESI_SI_EEESC_SE_Li256ELb1ELb1ELb1ELb0EEENS1_36VarlenDynamicPersistentTileSchedulerILi128ELi64ELi256ELi256ELb1ELb1ELb0ELb1ELb1ELb1EEEEEEEEEvNT_6ParamsE)
        /*0048*/ 	.short	0x0210
        /*004a*/ 	.short	0x0438


	//----- nvinfo : EIATTR_SW_WAR
	.align		4
.L_332:
        /*004c*/ 	.byte	0x04, 0x36
        /*004e*/ 	.short	(.L_334 - .L_333)
.L_333:
        /*0050*/ 	.word	0x00000008
.L_334:


//--------------------- .nv.callgraph             --------------------------
	.section	.nv.callgraph,"",@"SHT_CUDA_CALLGRAPH"
	.align	4
	.sectionentsize	8
	.align		4
        /*0000*/ 	.word	0x00000000
	.align		4
        /*0004*/ 	.word	0xffffffff
	.align		4
        /*0008*/ 	.word	0x00000000
	.align		4
        /*000c*/ 	.word	0xfffffffe
	.align		4
        /*0010*/ 	.word	0x00000000
	.align		4
        /*0014*/ 	.word	0xfffffffd
	.align		4
        /*0018*/ 	.word	0x00000000
	.align		4
        /*001c*/ 	.word	0xfffffffc


//--------------------- .nv.constant4             --------------------------
	.section	.nv.constant4,"a",@progbits
	.align	8
	.align		8
.nv.constant4:
        /*0000*/ 	.dword	_ZN86_INTERNAL_9a2f21ec_50_flash_fwd_hdim192_bf16_paged_split_softcap_sm80_cu_c784774a_33934cuda3std3__45__cpo5beginE
	.align		8
        /*0008*/ 	.dword	_ZN86_INTERNAL_9a2f21ec_50_flash_fwd_hdim192_bf16_paged_split_softcap_sm80_cu_c784774a_33934cuda3std3__45__cpo3endE
	.align		8
        /*0010*/ 	.dword	_ZN86_INTERNAL_9a2f21ec_50_flash_fwd_hdim192_bf16_paged_split_softcap_sm80_cu_c784774a_33934cuda3std3__45__cpo6cbeginE
	.align		8
        /*0018*/ 	.dword	_ZN86_INTERNAL_9a2f21ec_50_flash_fwd_hdim192_bf16_paged_split_softcap_sm80_cu_c784774a_33934cuda3std3__45__cpo4cendE
	.align		8
        /*0020*/ 	.dword	_ZN86_INTERNAL_9a2f21ec_50_flash_fwd_hdim192_bf16_paged_split_softcap_sm80_cu_c784774a_33934cuda3std3__488_GLOBAL__N__9a2f21ec_50_flash_fwd_hdim192_bf16_paged_split_softcap_sm80_cu_c784774a_33936ignoreE
	.align		8
        /*0028*/ 	.dword	_ZN86_INTERNAL_9a2f21ec_50_flash_fwd_hdim192_bf16_paged_split_softcap_sm80_cu_c784774a_33934cuda3std3__419piecewise_constructE
	.align		8
        /*0030*/ 	.dword	_ZN86_INTERNAL_9a2f21ec_50_flash_fwd_hdim192_bf16_paged_split_softcap_sm80_cu_c784774a_33934cuda3std3__48in_placeE
	.align		8
        /*0038*/ 	.dword	_ZN86_INTERNAL_9a2f21ec_50_flash_fwd_hdim192_bf16_paged_split_softcap_sm80_cu_c784774a_33934cuda3std6ranges3__45__cpo4swapE
	.align		8
        /*0040*/ 	.dword	_ZN86_INTERNAL_9a2f21ec_50_flash_fwd_hdim192_bf16_paged_split_softcap_sm80_cu_c784774a_33934cuda3std6ranges3__45__cpo9iter_moveE
	.align		8
        /*0048*/ 	.dword	_ZN86_INTERNAL_9a2f21ec_50_flash_fwd_hdim192_bf16_paged_split_softcap_sm80_cu_c784774a_33934cute7productE
	.align		8
        /*0050*/ 	.dword	_ZN86_INTERNAL_9a2f21ec_50_flash_fwd_hdim192_bf16_paged_split_softcap_sm80_cu_c784774a_33934cute1_E


//--------------------- .text._ZN7cutlass13device_kernelIN5flash19enable_sm80_to_sm89INS1_16FlashAttnFwdSm80INS1_25CollectiveMainloopFwdSm80ILi8ELi1ELb0EN4cute5tupleIJNS5_1CILi128EEENS7_ILi64EEENS7_ILi192EEEEEELi192ENS_10bfloat16_tEfNS_4arch4Sm80ELb0ELb0ELb1ELb0ELb1ELb0ELb1ELb1EEENS1_21CollectiveEpilogueFwdINS6_IJS8_SA_S9_EEENS6_IJNS7_ILi1EEESI_SI_EEESC_SE_Li256ELb0ELb1ELb1ELb0EEENS1_19SingleTileSchedulerILb0ELb1ELb1ELi128EEEEEEEEEvNT_6ParamsE --------------------------
	.section	.text._ZN7cutlass13device_kernelIN5flash19enable_sm80_to_sm89INS1_16FlashAttnFwdSm80INS1_25CollectiveMainloopFwdSm80ILi8ELi1ELb0EN4cute5tupleIJNS5_1CILi128EEENS7_ILi64EEENS7_ILi192EEEEEELi192ENS_10bfloat16_tEfNS_4arch4Sm80ELb0ELb0ELb1ELb0ELb1ELb0ELb1ELb1EEENS1_21CollectiveEpilogueFwdINS6_IJS8_SA_S9_EEENS6_IJNS7_ILi1EEESI_SI_EEESC_SE_Li256ELb0ELb1ELb1ELb0EEENS1_19SingleTileSchedulerILb0ELb1ELb1ELi128EEEEEEEEEvNT_6ParamsE,"ax",@progbits
	.align	128
.text._ZN7cutlass13device_kernelIN5flash19enable_sm80_to_sm89INS1_16FlashAttnFwdSm80INS1_25CollectiveMainloopFwdSm80ILi8ELi1ELb0EN4cute5tupleIJNS5_1CILi128EEENS7_ILi64EEENS7_ILi192EEEEEELi192ENS_10bfloat16_tEfNS_4arch4Sm80ELb0ELb0ELb1ELb0ELb1ELb0ELb1ELb1EEENS1_21CollectiveEpilogueFwdINS6_IJS8_SA_S9_EEENS6_IJNS7_ILi1EEESI_SI_EEESC_SE_Li256ELb0ELb1ELb1ELb0EEENS1_19SingleTileSchedulerILb0ELb1ELb1ELi128EEEEEEEEEvNT_6ParamsE:
        .type           _ZN7cutlass13device_kernelIN5flash19enable_sm80_to_sm89INS1_16FlashAttnFwdSm80INS1_25CollectiveMainloopFwdSm80ILi8ELi1ELb0EN4cute5tupleIJNS5_1CILi128EEENS7_ILi64EEENS7_ILi192EEEEEELi192ENS_10bfloat16_tEfNS_4arch4Sm80ELb0ELb0ELb1ELb0ELb1ELb0ELb1ELb1EEENS1_21CollectiveEpilogueFwdINS6_IJS8_SA_S9_EEENS6_IJNS7_ILi1EEESI_SI_EEESC_SE_Li256ELb0ELb1ELb1ELb0EEENS1_19SingleTileSchedulerILb0ELb1ELb1ELi128EEEEEEEEEvNT_6ParamsE,@function
        .size           _ZN7cutlass13device_kernelIN5flash19enable_sm80_to_sm89INS1_16FlashAttnFwdSm80INS1_25CollectiveMainloopFwdSm80ILi8ELi1ELb0EN4cute5tupleIJNS5_1CILi128EEENS7_ILi64EEENS7_ILi192EEEEEELi192ENS_10bfloat16_tEfNS_4arch4Sm80ELb0ELb0ELb1ELb0ELb1ELb0ELb1ELb1EEENS1_21CollectiveEpilogueFwdINS6_IJS8_SA_S9_EEENS6_IJNS7_ILi1EEESI_SI_EEESC_SE_Li256ELb0ELb1ELb1ELb0EEENS1_19SingleTileSchedulerILb0ELb1ELb1ELi128EEEEEEEEEvNT_6ParamsE,(.L_x_18 - _ZN7cutlass13device_kernelIN5flash19enable_sm80_to_sm89INS1_16FlashAttnFwdSm80INS1_25CollectiveMainloopFwdSm80ILi8ELi1ELb0EN4cute5tupleIJNS5_1CILi128EEENS7_ILi64EEENS7_ILi192EEEEEELi192ENS_10bfloat16_tEfNS_4arch4Sm80ELb0ELb0ELb1ELb0ELb1ELb0ELb1ELb1EEENS1_21CollectiveEpilogueFwdINS6_IJS8_SA_S9_EEENS6_IJNS7_ILi1EEESI_SI_EEESC_SE_Li256ELb0ELb1ELb1ELb0EEENS1_19SingleTileSchedulerILb0ELb1ELb1ELi128EEEEEEEEEvNT_6ParamsE)
        .other          _ZN7cutlass13device_kernelIN5flash19enable_sm80_to_sm89INS1_16FlashAttnFwdSm80INS1_25CollectiveMainloopFwdSm80ILi8ELi1ELb0EN4cute5tupleIJNS5_1CILi128EEENS7_ILi64EEENS7_ILi192EEEEEELi192ENS_10bfloat16_tEfNS_4arch4Sm80ELb0ELb0ELb1ELb0ELb1ELb0ELb1ELb1EEENS1_21CollectiveEpilogueFwdINS6_IJS8_SA_S9_EEENS6_IJNS7_ILi1EEESI_SI_EEESC_SE_Li256ELb0ELb1ELb1ELb0EEENS1_19SingleTileSchedulerILb0ELb1ELb1ELi128EEEEEEEEEvNT_6ParamsE,@"STO_CUDA_ENTRY STV_DEFAULT"
_ZN7cutlass13device_kernelIN5flash19enable_sm80_to_sm89INS1_16FlashAttnFwdSm80INS1_25CollectiveMainloopFwdSm80ILi8ELi1ELb0EN4cute5tupleIJNS5_1CILi128EEENS7_ILi64EEENS7_ILi192EEEEEELi192ENS_10bfloat16_tEfNS_4arch4Sm80ELb0ELb0ELb1ELb0ELb1ELb0ELb1ELb1EEENS1_21CollectiveEpilogueFwdINS6_IJS8_SA_S9_EEENS6_IJNS7_ILi1EEESI_SI_EEESC_SE_Li256ELb0ELb1ELb1ELb0EEENS1_19SingleTileSchedulerILb0ELb1ELb1ELi128EEEEEEEEEvNT_6ParamsE:
[----:B------:R-:W-:Y:S01]  /*0000*/  LDC R1, c[0x0][0x28] ;  /* 0x00000a00ff017b82 */ /* 0x000fe20000000800 */
[----:B------:R-:W-:Y:S05]  /*0010*/  EXIT ;  /* 0x000000000000794d */ /* 0x000fea0003800000 */
.L_x_0:
[----:B------:R-:W-:-:S00]  /*0020*/  BRA `(.L_x_0) ;  /* 0xfffffffc00fc7947 */ /* 0x000fc0000383ffff */
[----:B------:R-:W-:-:S00]  /*0030*/  NOP ;  /* 0x0000000000007918 */ /* 0x000fc00000000000 */
        /* <DEDUP_REMOVED lines=12> */
.L_x_18:


//--------------------- .text._ZN7cutlass13device_kernelIN5flash19enable_sm80_to_sm89INS1_16FlashAttnFwdSm80INS1_25CollectiveMainloopFwdSm80ILi8ELi1ELb0EN4cute5tupleIJNS5_1CILi128EEENS7_ILi64EEENS7_ILi192EEEEEELi192ENS_10bfloat16_tEfNS_4arch4Sm80ELb0ELb0ELb1ELb1ELb1ELb0ELb1ELb1EEENS1_21CollectiveEpilogueFwdINS6_IJS8_SA_S9_EEENS6_IJNS7_ILi1EEESI_SI_EEESC_SE_Li256ELb1ELb1ELb1ELb0EEENS1_36VarlenDynamicPersistentTileSchedulerILi128ELi64ELi256ELi256ELb1ELb1ELb0ELb0ELb1ELb1EEEEEEEEEvNT_6ParamsE --------------------------
	.section	.text._ZN7cutlass13device_kernelIN5flash19enable_sm80_to_sm89INS1_16FlashAttnFwdSm80INS1_25CollectiveMainloopFwdSm80ILi8ELi1ELb0EN4cute5tupleIJNS5_1CILi128EEENS7_ILi64EEENS7_ILi192EEEEEELi192ENS_10bfloat16_tEfNS_4arch4Sm80ELb0ELb0ELb1ELb1ELb1ELb0ELb1ELb1EEENS1_21CollectiveEpilogueFwdINS6_IJS8_SA_S9_EEENS6_IJNS7_ILi1EEESI_SI_EEESC_SE_Li256ELb1ELb1ELb1ELb0EEENS1_36VarlenDynamicPersistentTileSchedulerILi128ELi64ELi256ELi256ELb1ELb1ELb0ELb0ELb1ELb1EEEEEEEEEvNT_6ParamsE,"ax",@progbits
	.align	128
.text._ZN7cutlass13device_kernelIN5flash19enable_sm80_to_sm89INS1_16FlashAttnFwdSm80INS1_25CollectiveMainloopFwdSm80ILi8ELi1ELb0EN4cute5tupleIJNS5_1CILi128EEENS7_ILi64EEENS7_ILi192EEEEEELi192ENS_10bfloat16_tEfNS_4arch4Sm80ELb0ELb0ELb1ELb1ELb1ELb0ELb1ELb1EEENS1_21CollectiveEpilogueFwdINS6_IJS8_SA_S9_EEENS6_IJNS7_ILi1EEESI_SI_EEESC_SE_Li256ELb1ELb1ELb1ELb0EEENS1_36VarlenDynamicPersistentTileSchedulerILi128ELi64ELi256ELi256ELb1ELb1ELb0ELb0ELb1ELb1EEEEEEEEEvNT_6ParamsE:
        .type           _ZN7cutlass13device_kernelIN5flash19enable_sm80_to_sm89INS1_16FlashAttnFwdSm80INS1_25CollectiveMainloopFwdSm80ILi8ELi1ELb0EN4cute5tupleIJNS5_1CILi128EEENS7_ILi64EEENS7_ILi192EEEEEELi192ENS_10bfloat16_tEfNS_4arch4Sm80ELb0ELb0ELb1ELb1ELb1ELb0ELb1ELb1EEENS1_21CollectiveEpilogueFwdINS6_IJS8_SA_S9_EEENS6_IJNS7_ILi1EEESI_SI_EEESC_SE_Li256ELb1ELb1ELb1ELb0EEENS1_36VarlenDynamicPersistentTileSchedulerILi128ELi64ELi256ELi256ELb1ELb1ELb0ELb0ELb1ELb1EEEEEEEEEvNT_6ParamsE,@function
        .size           _ZN7cutlass13device_kernelIN5flash19enable_sm80_to_sm89INS1_16FlashAttnFwdSm80INS1_25CollectiveMainloopFwdSm80ILi8ELi1ELb0EN4cute5tupleIJNS5_1CILi128EEENS7_ILi64EEENS7_ILi192EEEEEELi192ENS_10bfloat16_tEfNS_4arch4Sm80ELb0ELb0ELb1ELb1ELb1ELb0ELb1ELb1EEENS1_21CollectiveEpilogueFwdINS6_IJS8_SA_S9_EEENS6_IJNS7_ILi1EEESI_SI_EEESC_SE_Li256ELb1ELb1ELb1ELb0EEENS1_36VarlenDynamicPersistentTileSchedulerILi128ELi64ELi256ELi256ELb1ELb1ELb0ELb0ELb1ELb1EEEEEEEEEvNT_6ParamsE,(.L_x_19 - _ZN7cutlass13device_kernelIN5flash19enable_sm80_to_sm89INS1_16FlashAttnFwdSm80INS1_25CollectiveMainloopFwdSm80ILi8ELi1ELb0EN4cute5tupleIJNS5_1CILi128EEENS7_ILi64EEENS7_ILi192EEEEEELi192ENS_10bfloat16_tEfNS_4arch4Sm80ELb0ELb0ELb1ELb1ELb1ELb0ELb1ELb1EEENS1_21CollectiveEpilogueFwdINS6_IJS8_SA_S9_EEENS6_IJNS7_ILi1EEESI_SI_EEESC_SE_Li256ELb1ELb1ELb1ELb0EEENS1_36VarlenDynamicPersistentTileSchedulerILi128ELi64ELi256ELi256ELb1ELb1ELb0ELb0ELb1ELb1EEEEEEEEEvNT_6ParamsE)
        .other          _ZN7cutlass13device_kernelIN5flash19enable_sm80_to_sm89INS1_16FlashAttnFwdSm80INS1_25CollectiveMainloopFwdSm80ILi8ELi1ELb0EN4cute5tupleIJNS5_1CILi128EEENS7_ILi64EEENS7_ILi192EEEEEELi192ENS_10bfloat16_tEfNS_4arch4Sm80ELb0ELb0ELb1ELb1ELb1ELb0ELb1ELb1EEENS1_21CollectiveEpilogueFwdINS6_IJS8_SA_S9_EEENS6_IJNS7_ILi1EEESI_SI_EEESC_SE_Li256ELb1ELb1ELb1ELb0EEENS1_36VarlenDynamicPersistentTileSchedulerILi128ELi64ELi256ELi256ELb1ELb1ELb0ELb0ELb1ELb1EEEEEEEEEvNT_6ParamsE,@"STO_CUDA_ENTRY STV_DEFAULT"
_ZN7cutlass13device_kernelIN5flash19enable_sm80_to_sm89INS1_16FlashAttnFwdSm80INS1_25CollectiveMainloopFwdSm80ILi8ELi1ELb0EN4cute5tupleIJNS5_1CILi128EEENS7_ILi64EEENS7_ILi192EEEEEELi192ENS_10bfloat16_tEfNS_4arch4Sm80ELb0ELb0ELb1ELb1ELb1ELb0ELb1ELb1EEENS1_21CollectiveEpilogueFwdINS6_IJS8_SA_S9_EEENS6_IJNS7_ILi1EEESI_SI_EEESC_SE_Li256ELb1ELb1ELb1ELb0EEENS1_36VarlenDynamicPersistentTileSchedulerILi128ELi64ELi256ELi256ELb1ELb1ELb0ELb0ELb1ELb1EEEEEEEEEvNT_6ParamsE:
[----:B------:R-:W-:Y:S01]  /*0000*/  LDC R1, c[0x0][0x28] ;  /* 0x00000a00ff017b82 */ /* 0x000fe20000000800 */
[----:B------:R-:W-:Y:S05]  /*0010*/  EXIT ;  /* 0x000000000000794d */ /* 0x000fea0003800000 */
.L_x_1:
        /* <DEDUP_REMOVED lines=14> */
.L_x_19:


//--------------------- .text._ZN7cutlass13device_kernelIN5flash19enable_sm80_to_sm89INS1_16FlashAttnFwdSm80INS1_25CollectiveMainloopFwdSm80ILi8ELi1ELb0EN4cute5tupleIJNS5_1CILi128EEENS7_ILi64EEENS7_ILi192EEEEEELi192ENS_10bfloat16_tEfNS_4arch4Sm80ELb0ELb0ELb1ELb1ELb1ELb1ELb1ELb1EEENS1_21CollectiveEpilogueFwdINS6_IJS8_SA_S9_EEENS6_IJNS7_ILi1EEESI_SI_EEESC_SE_Li256ELb1ELb1ELb1ELb0EEENS1_36VarlenDynamicPersistentTileSchedulerILi128ELi64ELi256ELi256ELb1ELb1ELb0ELb0ELb1ELb1EEEEEEEEEvNT_6ParamsE --------------------------
	.section	.text._ZN7cutlass13device_kernelIN5flash19enable_sm80_to_sm89INS1_16FlashAttnFwdSm80INS1_25CollectiveMainloopFwdSm80ILi8ELi1ELb0EN4cute5tupleIJNS5_1CILi128EEENS7_ILi64EEENS7_ILi192EEEEEELi192ENS_10bfloat16_tEfNS_4arch4Sm80ELb0ELb0ELb1ELb1ELb1ELb1ELb1ELb1EEENS1_21CollectiveEpilogueFwdINS6_IJS8_SA_S9_EEENS6_IJNS7_ILi1EEESI_SI_EEESC_SE_Li256ELb1ELb1ELb1ELb0EEENS1_36VarlenDynamicPersistentTileSchedulerILi128ELi64ELi256ELi256ELb1ELb1ELb0ELb0ELb1ELb1EEEEEEEEEvNT_6ParamsE,"ax",@progbits
	.align	128
.text._ZN7cutlass13device_kernelIN5flash19enable_sm80_to_sm89INS1_16FlashAttnFwdSm80INS1_25CollectiveMainloopFwdSm80ILi8ELi1ELb0EN4cute5tupleIJNS5_1CILi128EEENS7_ILi64EEENS7_ILi192EEEEEELi192ENS_10bfloat16_tEfNS_4arch4Sm80ELb0ELb0ELb1ELb1ELb1ELb1ELb1ELb1EEENS1_21CollectiveEpilogueFwdINS6_IJS8_SA_S9_EEENS6_IJNS7_ILi1EEESI_SI_EEESC_SE_Li256ELb1ELb1ELb1ELb0EEENS1_36VarlenDynamicPersistentTileSchedulerILi128ELi64ELi256ELi256ELb1ELb1ELb0ELb0ELb1ELb1EEEEEEEEEvNT_6ParamsE:
        .type           _ZN7cutlass13device_kernelIN5flash19enable_sm80_to_sm89INS1_16FlashAttnFwdSm80INS1_25CollectiveMainloopFwdSm80ILi8ELi1ELb0EN4cute5tupleIJNS5_1CILi128EEENS7_ILi64EEENS7_ILi192EEEEEELi192ENS_10bfloat16_tEfNS_4arch4Sm80ELb0ELb0ELb1ELb1ELb1ELb1ELb1ELb1EEENS1_21CollectiveEpilogueFwdINS6_IJS8_SA_S9_EEENS6_IJNS7_ILi1EEESI_SI_EEESC_SE_Li256ELb1ELb1ELb1ELb0EEENS1_36VarlenDynamicPersistentTileSchedulerILi128ELi64ELi256ELi256ELb1ELb1ELb0ELb0ELb1ELb1EEEEEEEEEvNT_6ParamsE,@function
        .size           _ZN7cutlass13device_kernelIN5flash19enable_sm80_to_sm89INS1_16FlashAttnFwdSm80INS1_25CollectiveMainloopFwdSm80ILi8ELi1ELb0EN4cute5tupleIJNS5_1CILi128EEENS7_ILi64EEENS7_ILi192EEEEEELi192ENS_10bfloat16_tEfNS_4arch4Sm80ELb0ELb0ELb1ELb1ELb1ELb1ELb1ELb1EEENS1_21CollectiveEpilogueFwdINS6_IJS8_SA_S9_EEENS6_IJNS7_ILi1EEESI_SI_EEESC_SE_Li256ELb1ELb1ELb1ELb0EEENS1_36VarlenDynamicPersistentTileSchedulerILi128ELi64ELi256ELi256ELb1ELb1ELb0ELb0ELb1ELb1EEEEEEEEEvNT_6ParamsE,(.L_x_20 - _ZN7cutlass13device_kernelIN5flash19enable_sm80_to_sm89INS1_16FlashAttnFwdSm80INS1_25CollectiveMainloopFwdSm80ILi8ELi1ELb0EN4cute5tupleIJNS5_1CILi128EEENS7_ILi64EEENS7_ILi192EEEEEELi192ENS_10bfloat16_tEfNS_4arch4Sm80ELb0ELb0ELb1ELb1ELb1ELb1ELb1ELb1EEENS1_21CollectiveEpilogueFwdINS6_IJS8_SA_S9_EEENS6_IJNS7_ILi1EEESI_SI_EEESC_SE_Li256ELb1ELb1ELb1ELb0EEENS1_36VarlenDynamicPersistentTileSchedulerILi128ELi64ELi256ELi256ELb1ELb1ELb0ELb0ELb1ELb1EEEEEEEEEvNT_6ParamsE)
        .other          _ZN7cutlass13device_kernelIN5flash19enable_sm80_to_sm89INS1_16FlashAttnFwdSm80INS1_25CollectiveMainloopFwdSm80ILi8ELi1ELb0EN4cute5tupleIJNS5_1CILi128EEENS7_ILi64EEENS7_ILi192EEEEEELi192ENS_10bfloat16_tEfNS_4arch4Sm80ELb0ELb0ELb1ELb1ELb1ELb1ELb1ELb1EEENS1_21CollectiveEpilogueFwdINS6_IJS8_SA_S9_EEENS6_IJNS7_ILi1EEESI_SI_EEESC_SE_Li256ELb1ELb1ELb1ELb0EEENS1_36VarlenDynamicPersistentTileSchedulerILi128ELi64ELi256ELi256ELb1ELb1ELb0ELb0ELb1ELb1EEEEEEEEEvNT_6ParamsE,@"STO_CUDA_ENTRY STV_DEFAULT"
_ZN7cutlass13device_kernelIN5flash19enable_sm80_to_sm89INS1_16FlashAttnFwdSm80INS1_25CollectiveMainloopFwdSm80ILi8ELi1ELb0EN4cute5tupleIJNS5_1CILi128EEENS7_ILi64EEENS7_ILi192EEEEEELi192ENS_10bfloat16_tEfNS_4arch4Sm80ELb0ELb0ELb1ELb1ELb1ELb1ELb1ELb1EEENS1_21CollectiveEpilogueFwdINS6_IJS8_SA_S9_EEENS6_IJNS7_ILi1EEESI_SI_EEESC_SE_Li256ELb1ELb1ELb1ELb0EEENS1_36VarlenDynamicPersistentTileSchedulerILi128ELi64ELi256ELi256ELb1ELb1ELb0ELb0ELb1ELb1EEEEEEEEEvNT_6ParamsE:
[----:B------:R-:W-:Y:S01]  /*0000*/  LDC R1, c[0x0][0x28] ;  /* 0x00000a00ff017b82 */ /* 0x000fe20000000800 */
[----:B------:R-:W-:Y:S05]  /*0010*/  EXIT ;  /* 0x000000000000794d */ /* 0x000fea0003800000 */
.L_x_2:
        /* <DEDUP_REMOVED lines=14> */
.L_x_20:


//--------------------- .text._ZN7cutlass13device_kernelIN5flash19enable_sm80_to_sm89INS1_16FlashAttnFwdSm80INS1_25CollectiveMainloopFwdSm80ILi8ELi1ELb0EN4cute5tupleIJNS5_1CILi128EEENS7_ILi64EEENS7_ILi192EEEEEELi192ENS_10bfloat16_tEfNS_4arch4Sm80ELb0ELb1ELb1ELb0ELb1ELb0ELb1ELb1EEENS1_21CollectiveEpilogueFwdINS6_IJS8_SA_S9_EEENS6_IJNS7_ILi1EEESI_SI_EEESC_SE_Li256ELb0ELb1ELb1ELb0EEENS1_19SingleTileSchedulerILb0ELb1ELb1ELi128EEEEEEEEEvNT_6ParamsE --------------------------
	.section	.text._ZN7cutlass13device_kernelIN5flash19enable_sm80_to_sm89INS1_16FlashAttnFwdSm80INS1_25CollectiveMainloopFwdSm80ILi8ELi1ELb0EN4cute5tupleIJNS5_1CILi128EEENS7_ILi64EEENS7_ILi192EEEEEELi192ENS_10bfloat16_tEfNS_4arch4Sm80ELb0ELb1ELb1ELb0ELb1ELb0ELb1ELb1EEENS1_21CollectiveEpilogueFwdINS6_IJS8_SA_S9_EEENS6_IJNS7_ILi1EEESI_SI_EEESC_SE_Li256ELb0ELb1ELb1ELb0EEENS1_19SingleTileSchedulerILb0ELb1ELb1ELi128EEEEEEEEEvNT_6ParamsE,"ax",@progbits
	.align	128
.text._ZN7cutlass13device_kernelIN5flash19enable_sm80_to_sm89INS1_16FlashAttnFwdSm80INS1_25CollectiveMainloopFwdSm80ILi8ELi1ELb0EN4cute5tupleIJNS5_1CILi128EEENS7_ILi64EEENS7_ILi192EEEEEELi192ENS_10bfloat16_tEfNS_4arch4Sm80ELb0ELb1ELb1ELb0ELb1ELb0ELb1ELb1EEENS1_21CollectiveEpilogueFwdINS6_IJS8_SA_S9_EEENS6_IJNS7_ILi1EEESI_SI_EEESC_SE_Li256ELb0ELb1ELb1ELb0EEENS1_19SingleTileSchedulerILb0ELb1ELb1ELi128EEEEEEEEEvNT_6ParamsE:
        .type           _ZN7cutlass13device_kernelIN5flash19enable_sm80_to_sm89INS1_16FlashAttnFwdSm80INS1_25CollectiveMainloopFwdSm80ILi8ELi1ELb0EN4cute5tupleIJNS5_1CILi128EEENS7_ILi64EEENS7_ILi192EEEEEELi192ENS_10bfloat16_tEfNS_4arch4Sm80ELb0ELb1ELb1ELb0ELb1ELb0ELb1ELb1EEENS1_21CollectiveEpilogueFwdINS6_IJS8_SA_S9_EEENS6_IJNS7_ILi1EEESI_SI_EEESC_SE_Li256ELb0ELb1ELb1ELb0EEENS1_19SingleTileSchedulerILb0ELb1ELb1ELi128EEEEEEEEEvNT_6ParamsE,@function
        .size           _ZN7cutlass13device_kernelIN5flash19enable_sm80_to_sm89INS1_16FlashAttnFwdSm80INS1_25CollectiveMainloopFwdSm80ILi8ELi1ELb0EN4cute5tupleIJNS5_1CILi128EEENS7_ILi64EEENS7_ILi192EEEEEELi192ENS_10bfloat16_tEfNS_4arch4Sm80ELb0ELb1ELb1ELb0ELb1ELb0ELb1ELb1EEENS1_21CollectiveEpilogueFwdINS6_IJS8_SA_S9_EEENS6_IJNS7_ILi1EEESI_SI_EEESC_SE_Li256ELb0ELb1ELb1ELb0EEENS1_19SingleTileSchedulerILb0ELb1ELb1ELi128EEEEEEEEEvNT_6ParamsE,(.L_x_21 - _ZN7cutlass13device_kernelIN5flash19enable_sm80_to_sm89INS1_16FlashAttnFwdSm80INS1_25CollectiveMainloopFwdSm80ILi8ELi1ELb0EN4cute5tupleIJNS5_1CILi128EEENS7_ILi64EEENS7_ILi192EEEEEELi192ENS_10bfloat16_tEfNS_4arch4Sm80ELb0ELb1ELb1ELb0ELb1ELb0ELb1ELb1EEENS1_21CollectiveEpilogueFwdINS6_IJS8_SA_S9_EEENS6_IJNS7_ILi1EEESI_SI_EEESC_SE_Li256ELb0ELb1ELb1ELb0EEENS1_19SingleTileSchedulerILb0ELb1ELb1ELi128EEEEEEEEEvNT_6ParamsE)
        .other          _ZN7cutlass13device_kernelIN5flash19enable_sm80_to_sm89INS1_16FlashAttnFwdSm80INS1_25CollectiveMainloopFwdSm80ILi8ELi1ELb0EN4cute5tupleIJNS5_1CILi128EEENS7_ILi64EEENS7_ILi192EEEEEELi192ENS_10bfloat16_tEfNS_4arch4Sm80ELb0ELb1ELb1ELb0ELb1ELb0ELb1ELb1EEENS1_21CollectiveEpilogueFwdINS6_IJS8_SA_S9_EEENS6_IJNS7_ILi1EEESI_SI_EEESC_SE_Li256ELb0ELb1ELb1ELb0EEENS1_19SingleTileSchedulerILb0ELb1ELb1ELi128EEEEEEEEEvNT_6ParamsE,@"STO_CUDA_ENTRY STV_DEFAULT"
_ZN7cutlass13device_kernelIN5flash19enable_sm80_to_sm89INS1_16FlashAttnFwdSm80INS1_25CollectiveMainloopFwdSm80ILi8ELi1ELb0EN4cute5tupleIJNS5_1CILi128EEENS7_ILi64EEENS7_ILi192EEEEEELi192ENS_10bfloat16_tEfNS_4arch4Sm80ELb0ELb1ELb1ELb0ELb1ELb0ELb1ELb1EEENS1_21CollectiveEpilogueFwdINS6_IJS8_SA_S9_EEENS6_IJNS7_ILi1EEESI_SI_EEESC_SE_Li256ELb0ELb1ELb1ELb0EEENS1_19SingleTileSchedulerILb0ELb1ELb1ELi128EEEEEEEEEvNT_6ParamsE:
[----:B------:R-:W-:Y:S01]  /*0000*/  LDC R1, c[0x0][0x28] ;  /* 0x00000a00ff017b82 */ /* 0x000fe20000000800 */
[----:B------:R-:W-:Y:S05]  /*0010*/  EXIT ;  /* 0x000000000000794d */ /* 0x000fea0003800000 */
.L_x_3:
        /* <DEDUP_REMOVED lines=14> */
.L_x_21:


//--------------------- .text._ZN7cutlass13device_kernelIN5flash19enable_sm80_to_sm89INS1_16FlashAttnFwdSm80INS1_25CollectiveMainloopFwdSm80ILi8ELi1ELb0EN4cute5tupleIJNS5_1CILi128EEENS7_ILi64EEENS7_ILi192EEEEEELi192ENS_10bfloat16_tEfNS_4arch4Sm80ELb0ELb1ELb1ELb1ELb1ELb0ELb1ELb1EEENS1_21CollectiveEpilogueFwdINS6_IJS8_SA_S9_EEENS6_IJNS7_ILi1EEESI_SI_EEESC_SE_Li256ELb1ELb1ELb1ELb0EEENS1_36VarlenDynamicPersistentTileSchedulerILi128ELi64ELi256ELi256ELb1ELb1ELb0ELb1ELb0ELb1EEEEEEEEEvNT_6ParamsE --------------------------
	.section	.text._ZN7cutlass13device_kernelIN5flash19enable_sm80_to_sm89INS1_16FlashAttnFwdSm80INS1_25CollectiveMainloopFwdSm80ILi8ELi1ELb0EN4cute5tupleIJNS5_1CILi128EEENS7_ILi64EEENS7_ILi192EEEEEELi192ENS_10bfloat16_tEfNS_4arch4Sm80ELb0ELb1ELb1ELb1ELb1ELb0ELb1ELb1EEENS1_21CollectiveEpilogueFwdINS6_IJS8_SA_S9_EEENS6_IJNS7_ILi1EEESI_SI_EEESC_SE_Li256ELb1ELb1ELb1ELb0EEENS1_36VarlenDynamicPersistentTileSchedulerILi128ELi64ELi256ELi256ELb1ELb1ELb0ELb1ELb0ELb1EEEEEEEEEvNT_6ParamsE,"ax",@progbits
	.align	128
.text._ZN7cutlass13device_kernelIN5flash19enable_sm80_to_sm89INS1_16FlashAttnFwdSm80INS1_25CollectiveMainloopFwdSm80ILi8ELi1ELb0EN4cute5tupleIJNS5_1CILi128EEENS7_ILi64EEENS7_ILi192EEEEEELi192ENS_10bfloat16_tEfNS_4arch4Sm80ELb0ELb1ELb1ELb1ELb1ELb0ELb1ELb1EEENS1_21CollectiveEpilogueFwdINS6_IJS8_SA_S9_EEENS6_IJNS7_ILi1EEESI_SI_EEESC_SE_Li256ELb1ELb1ELb1ELb0EEENS1_36VarlenDynamicPersistentTileSchedulerILi128ELi64ELi256ELi256ELb1ELb1ELb0ELb1ELb0ELb1EEEEEEEEEvNT_6ParamsE:
        .type           _ZN7cutlass13device_kernelIN5flash19enable_sm80_to_sm89INS1_16FlashAttnFwdSm80INS1_25CollectiveMainloopFwdSm80ILi8ELi1ELb0EN4cute5tupleIJNS5_1CILi128EEENS7_ILi64EEENS7_ILi192EEEEEELi192ENS_10bfloat16_tEfNS_4arch4Sm80ELb0ELb1ELb1ELb1ELb1ELb0ELb1ELb1EEENS1_21CollectiveEpilogueFwdINS6_IJS8_SA_S9_EEENS6_IJNS7_ILi1EEESI_SI_EEESC_SE_Li256ELb1ELb1ELb1ELb0EEENS1_36VarlenDynamicPersistentTileSchedulerILi128ELi64ELi256ELi256ELb1ELb1ELb0ELb1ELb0ELb1EEEEEEEEEvNT_6ParamsE,@function
        .size           _ZN7cutlass13device_kernelIN5flash19enable_sm80_to_sm89INS1_16FlashAttnFwdSm80INS1_25CollectiveMainloopFwdSm80ILi8ELi1ELb0EN4cute5tupleIJNS5_1CILi128EEENS7_ILi64EEENS7_ILi192EEEEEELi192ENS_10bfloat16_tEfNS_4arch4Sm80ELb0ELb1ELb1ELb1ELb1ELb0ELb1ELb1EEENS1_21CollectiveEpilogueFwdINS6_IJS8_SA_S9_EEENS6_IJNS7_ILi1EEESI_SI_EEESC_SE_Li256ELb1ELb1ELb1ELb0EEENS1_36VarlenDynamicPersistentTileSchedulerILi128ELi64ELi256ELi256ELb1ELb1ELb0ELb1ELb0ELb1EEEEEEEEEvNT_6ParamsE,(.L_x_22 - _ZN7cutlass13device_kernelIN5flash19enable_sm80_to_sm89INS1_16FlashAttnFwdSm80INS1_25CollectiveMainloopFwdSm80ILi8ELi1ELb0EN4cute5tupleIJNS5_1CILi128EEENS7_ILi64EEENS7_ILi192EEEEEELi192ENS_10bfloat16_tEfNS_4arch4Sm80ELb0ELb1ELb1ELb1ELb1ELb0ELb1ELb1EEENS1_21CollectiveEpilogueFwdINS6_IJS8_SA_S9_EEENS6_IJNS7_ILi1EEESI_SI_EEESC_SE_Li256ELb1ELb1ELb1ELb0EEENS1_36VarlenDynamicPersistentTileSchedulerILi128ELi64ELi256ELi256ELb1ELb1ELb0ELb1ELb0ELb1EEEEEEEEEvNT_6ParamsE)
        .other          _ZN7cutlass13device_kernelIN5flash19enable_sm80_to_sm89INS1_16FlashAttnFwdSm80INS1_25CollectiveMainloopFwdSm80ILi8ELi1ELb0EN4cute5tupleIJNS5_1CILi128EEENS7_ILi64EEENS7_ILi192EEEEEELi192ENS_10bfloat16_tEfNS_4arch4Sm80ELb0ELb1ELb1ELb1ELb1ELb0ELb1ELb1EEENS1_21CollectiveEpilogueFwdINS6_IJS8_SA_S9_EEENS6_IJNS7_ILi1EEESI_SI_EEESC_SE_Li256ELb1ELb1ELb1ELb0EEENS1_36VarlenDynamicPersistentTileSchedulerILi128ELi64ELi256ELi256ELb1ELb1ELb0ELb1ELb0ELb1EEEEEEEEEvNT_6ParamsE,@"STO_CUDA_ENTRY STV_DEFAULT"
_ZN7cutlass13device_kernelIN5flash19enable_sm80_to_sm89INS1_16FlashAttnFwdSm80INS1_25CollectiveMainloopFwdSm80ILi8ELi1ELb0EN4cute5tupleIJNS5_1CILi128EEENS7_ILi64EEENS7_ILi192EEEEEELi192ENS_10bfloat16_tEfNS_4arch4Sm80ELb0ELb1ELb1ELb1ELb1ELb0ELb1ELb1EEENS1_21CollectiveEpilogueFwdINS6_IJS8_SA_S9_EEENS6_IJNS7_ILi1EEESI_SI_EEESC_SE_Li256ELb1ELb1ELb1ELb0EEENS1_36VarlenDynamicPersistentTileSchedulerILi128ELi64ELi256ELi256ELb1ELb1ELb0ELb1ELb0ELb1EEEEEEEEEvNT_6ParamsE:
[----:B------:R-:W-:Y:S01]  /*0000*/  LDC R1, c[0x0][0x28] ;  /* 0x00000a00ff017b82 */ /* 0x000fe20000000800 */
[----:B------:R-:W-:Y:S05]  /*0010*/  EXIT ;  /* 0x000000000000794d */ /* 0x000fea0003800000 */
.L_x_4:
        /* <DEDUP_REMOVED lines=14> */
.L_x_22:


//--------------------- .text._ZN7cutlass13device_kernelIN5flash19enable_sm80_to_sm89INS1_16FlashAttnFwdSm80INS1_25CollectiveMainloopFwdSm80ILi8ELi1ELb0EN4cute5tupleIJNS5_1CILi128EEENS7_ILi64EEENS7_ILi192EEEEEELi192ENS_10bfloat16_tEfNS_4arch4Sm80ELb0ELb1ELb1ELb1ELb1ELb1ELb1ELb1EEENS1_21CollectiveEpilogueFwdINS6_IJS8_SA_S9_EEENS6_IJNS7_ILi1EEESI_SI_EEESC_SE_Li256ELb1ELb1ELb1ELb0EEENS1_36VarlenDynamicPersistentTileSchedulerILi128ELi64ELi256ELi256ELb1ELb1ELb0ELb1ELb0ELb1EEEEEEEEEvNT_6ParamsE --------------------------
	.section	.text._ZN7cutlass13device_kernelIN5flash19enable_sm80_to_sm89INS1_16FlashAttnFwdSm80INS1_25CollectiveMainloopFwdSm80ILi8ELi1ELb0EN4cute5tupleIJNS5_1CILi128EEENS7_ILi64EEENS7_ILi192EEEEEELi192ENS_10bfloat16_tEfNS_4arch4Sm80ELb0ELb1ELb1ELb1ELb1ELb1ELb1ELb1EEENS1_21CollectiveEpilogueFwdINS6_IJS8_SA_S9_EEENS6_IJNS7_ILi1EEESI_SI_EEESC_SE_Li256ELb1ELb1ELb1ELb0EEENS1_36VarlenDynamicPersistentTileSchedulerILi128ELi64ELi256ELi256ELb1ELb1ELb0ELb1ELb0ELb1EEEEEEEEEvNT_6ParamsE,"ax",@progbits
	.align	128
.text._ZN7cutlass13device_kernelIN5flash19enable_sm80_to_sm89INS1_16FlashAttnFwdSm80INS1_25CollectiveMainloopFwdSm80ILi8ELi1ELb0EN4cute5tupleIJNS5_1CILi128EEENS7_ILi64EEENS7_ILi192EEEEEELi192ENS_10bfloat16_tEfNS_4arch4Sm80ELb0ELb1ELb1ELb1ELb1ELb1ELb1ELb1EEENS1_21CollectiveEpilogueFwdINS6_IJS8_SA_S9_EEENS6_IJNS7_ILi1EEESI_SI_EEESC_SE_Li256ELb1ELb1ELb1ELb0EEENS1_36VarlenDynamicPersistentTileSchedulerILi128ELi64ELi256ELi256ELb1ELb1ELb0ELb1ELb0ELb1EEEEEEEEEvNT_6ParamsE:
        .type           _ZN7cutlass13device_kernelIN5flash19enable_sm80_to_sm89INS1_16FlashAttnFwdSm80INS1_25CollectiveMainloopFwdSm80ILi8ELi1ELb0EN4cute5tupleIJNS5_1CILi128EEENS7_ILi64EEENS7_ILi192EEEEEELi192ENS_10bfloat16_tEfNS_4arch4Sm80ELb0ELb1ELb1ELb1ELb1ELb1ELb1ELb1EEENS1_21CollectiveEpilogueFwdINS6_IJS8_SA_S9_EEENS6_IJNS7_ILi1EEESI_SI_EEESC_SE_Li256ELb1ELb1ELb1ELb0EEENS1_36VarlenDynamicPersistentTileSchedulerILi128ELi64ELi256ELi256ELb1ELb1ELb0ELb1ELb0ELb1EEEEEEEEEvNT_6ParamsE,@function
        .size           _ZN7cutlass13device_kernelIN5flash19enable_sm80_to_sm89INS1_16FlashAttnFwdSm80INS1_25CollectiveMainloopFwdSm80ILi8ELi1ELb0EN4cute5tupleIJNS5_1CILi128EEENS7_ILi64EEENS7_ILi192EEEEEELi192ENS_10bfloat16_tEfNS_4arch4Sm80ELb0ELb1ELb1ELb1ELb1ELb1ELb1ELb1EEENS1_21CollectiveEpilogueFwdINS6_IJS8_SA_S9_EEENS6_IJNS7_ILi1EEESI_SI_EEESC_SE_Li256ELb1ELb1ELb1ELb0EEENS1_36VarlenDynamicPersistentTileSchedulerILi128ELi64ELi256ELi256ELb1ELb1ELb0ELb1ELb0ELb1EEEEEEEEEvNT_6ParamsE,(.L_x_23 - _ZN7cutlass13device_kernelIN5flash19enable_sm80_to_sm89INS1_16FlashAttnFwdSm80INS1_25CollectiveMainloopFwdSm80ILi8ELi1ELb0EN4cute5tupleIJNS5_1CILi128EEENS7_ILi64EEENS7_ILi192EEEEEELi192ENS_10bfloat16_tEfNS_4arch4Sm80ELb0ELb1ELb1ELb1ELb1ELb1ELb1ELb1EEENS1_21CollectiveEpilogueFwdINS6_IJS8_SA_S9_EEENS6_IJNS7_ILi1EEESI_SI_EEESC_SE_Li256ELb1ELb1ELb1ELb0EEENS1_36VarlenDynamicPersistentTileSchedulerILi128ELi64ELi256ELi256ELb1ELb1ELb0ELb1ELb0ELb1EEEEEEEEEvNT_6ParamsE)
        .other          _ZN7cutlass13device_kernelIN5flash19enable_sm80_to_sm89INS1_16FlashAttnFwdSm80INS1_25CollectiveMainloopFwdSm80ILi8ELi1ELb0EN4cute5tupleIJNS5_1CILi128EEENS7_ILi64EEENS7_ILi192EEEEEELi192ENS_10bfloat16_tEfNS_4arch4Sm80ELb0ELb1ELb1ELb1ELb1ELb1ELb1ELb1EEENS1_21CollectiveEpilogueFwdINS6_IJS8_SA_S9_EEENS6_IJNS7_ILi1EEESI_SI_EEESC_SE_Li256ELb1ELb1ELb1ELb0EEENS1_36VarlenDynamicPersistentTileSchedulerILi128ELi64ELi256ELi256ELb1ELb1ELb0ELb1ELb0ELb1EEEEEEEEEvNT_6ParamsE,@"STO_CUDA_ENTRY STV_DEFAULT"
_ZN7cutlass13device_kernelIN5flash19enable_sm80_to_sm89INS1_16FlashAttnFwdSm80INS1_25CollectiveMainloopFwdSm80ILi8ELi1ELb0EN4cute5tupleIJNS5_1CILi128EEENS7_ILi64EEENS7_ILi192EEEEEELi192ENS_10bfloat16_tEfNS_4arch4Sm80ELb0ELb1ELb1ELb1ELb1ELb1ELb1ELb1EEENS1_21CollectiveEpilogueFwdINS6_IJS8_SA_S9_EEENS6_IJNS7_ILi1EEESI_SI_EEESC_SE_Li256ELb1ELb1ELb1ELb0EEENS1_36VarlenDynamicPersistentTileSchedulerILi128ELi64ELi256ELi256ELb1ELb1ELb0ELb1ELb0ELb1EEEEEEEEEvNT_6ParamsE:
[----:B------:R-:W-:Y:S01]  /*0000*/  LDC R1, c[0x0][0x28] ;  /* 0x00000a00ff017b82 */ /* 0x000fe20000000800 */
[----:B------:R-:W-:Y:S05]  /*0010*/  EXIT ;  /* 0x000000000000794d */ /* 0x000fea0003800000 */
.L_x_5:
        /* <DEDUP_REMOVED lines=14> */
.L_x_23:


//--------------------- .text._ZN7cutlass13device_kernelIN5flash19enable_sm80_to_sm89INS1_16FlashAttnFwdSm80INS1_25CollectiveMainloopFwdSm80ILi8ELi1ELb0EN4cute5tupleIJNS5_1CILi128EEENS7_ILi64EEENS7_ILi192EEEEEELi192ENS_10bfloat16_tEfNS_4arch4Sm80ELb1ELb0ELb1ELb0ELb1ELb0ELb1ELb1EEENS1_21CollectiveEpilogueFwdINS6_IJS8_SA_S9_EEENS6_IJNS7_ILi1EEESI_SI_EEESC_SE_Li256ELb0ELb1ELb1ELb0EEENS1_30DynamicPersistentTileSchedulerILi256ELi256ELb1ELb1ELb0EEEEEEEEEvNT_6ParamsE --------------------------
	.section	.text._ZN7cutlass13device_kernelIN5flash19enable_sm80_to_sm89INS1_16FlashAttnFwdSm80INS1_25CollectiveMainloopFwdSm80ILi8ELi1ELb0EN4cute5tupleIJNS5_1CILi128EEENS7_ILi64EEENS7_ILi192EEEEEELi192ENS_10bfloat16_tEfNS_4arch4Sm80ELb1ELb0ELb1ELb0ELb1ELb0ELb1ELb1EEENS1_21CollectiveEpilogueFwdINS6_IJS8_SA_S9_EEENS6_IJNS7_ILi1EEESI_SI_EEESC_SE_Li256ELb0ELb1ELb1ELb0EEENS1_30DynamicPersistentTileSchedulerILi256ELi256ELb1ELb1ELb0EEEEEEEEEvNT_6ParamsE,"ax",@progbits
	.align	128
.text._ZN7cutlass13device_kernelIN5flash19enable_sm80_to_sm89INS1_16FlashAttnFwdSm80INS1_25CollectiveMainloopFwdSm80ILi8ELi1ELb0EN4cute5tupleIJNS5_1CILi128EEENS7_ILi64EEENS7_ILi192EEEEEELi192ENS_10bfloat16_tEfNS_4arch4Sm80ELb1ELb0ELb1ELb0ELb1ELb0ELb1ELb1EEENS1_21CollectiveEpilogueFwdINS6_IJS8_SA_S9_EEENS6_IJNS7_ILi1EEESI_SI_EEESC_SE_Li256ELb0ELb1ELb1ELb0EEENS1_30DynamicPersistentTileSchedulerILi256ELi256ELb1ELb1ELb0EEEEEEEEEvNT_6ParamsE:
        .type           _ZN7cutlass13device_kernelIN5flash19enable_sm80_to_sm89INS1_16FlashAttnFwdSm80INS1_25CollectiveMainloopFwdSm80ILi8ELi1ELb0EN4cute5tupleIJNS5_1CILi128EEENS7_ILi64EEENS7_ILi192EEEEEELi192ENS_10bfloat16_tEfNS_4arch4Sm80ELb1ELb0ELb1ELb0ELb1ELb0ELb1ELb1EEENS1_21CollectiveEpilogueFwdINS6_IJS8_SA_S9_EEENS6_IJNS7_ILi1EEESI_SI_EEESC_SE_Li256ELb0ELb1ELb1ELb0EEENS1_30DynamicPersistentTileSchedulerILi256ELi256ELb1ELb1ELb0EEEEEEEEEvNT_6ParamsE,@function
        .size           _ZN7cutlass13device_kernelIN5flash19enable_sm80_to_sm89INS1_16FlashAttnFwdSm80INS1_25CollectiveMainloopFwdSm80ILi8ELi1ELb0EN4cute5tupleIJNS5_1CILi128EEENS7_ILi64EEENS7_ILi192EEEEEELi192ENS_10bfloat16_tEfNS_4arch4Sm80ELb1ELb0ELb1ELb0ELb1ELb0ELb1ELb1EEENS1_21CollectiveEpilogueFwdINS6_IJS8_SA_S9_EEENS6_IJNS7_ILi1EEESI_SI_EEESC_SE_Li256ELb0ELb1ELb1ELb0EEENS1_30DynamicPersistentTileSchedulerILi256ELi256ELb1ELb1ELb0EEEEEEEEEvNT_6ParamsE,(.L_x_24 - _ZN7cutlass13device_kernelIN5flash19enable_sm80_to_sm89INS1_16FlashAttnFwdSm80INS1_25CollectiveMainloopFwdSm80ILi8ELi1ELb0EN4cute5tupleIJNS5_1CILi128EEENS7_ILi64EEENS7_ILi192EEEEEELi192ENS_10bfloat16_tEfNS_4arch4Sm80ELb1ELb0ELb1ELb0ELb1ELb0ELb1ELb1EEENS1_21CollectiveEpilogueFwdINS6_IJS8_SA_S9_EEENS6_IJNS7_ILi1EEESI_SI_EEESC_SE_Li256ELb0ELb1ELb1ELb0EEENS1_30DynamicPersistentTileSchedulerILi256ELi256ELb1ELb1ELb0EEEEEEEEEvNT_6ParamsE)
        .other          _ZN7cutlass13device_kernelIN5flash19enable_sm80_to_sm89INS1_16FlashAttnFwdSm80INS1_25CollectiveMainloopFwdSm80ILi8ELi1ELb0EN4cute5tupleIJNS5_1CILi128EEENS7_ILi64EEENS7_ILi192EEEEEELi192ENS_10bfloat16_tEfNS_4arch4Sm80ELb1ELb0ELb1ELb0ELb1ELb0ELb1ELb1EEENS1_21CollectiveEpilogueFwdINS6_IJS8_SA_S9_EEENS6_IJNS7_ILi1EEESI_SI_EEESC_SE_Li256ELb0ELb1ELb1ELb0EEENS1_30DynamicPersistentTileSchedulerILi256ELi256ELb1ELb1ELb0EEEEEEEEEvNT_6ParamsE,@"STO_CUDA_ENTRY STV_DEFAULT"
_ZN7cutlass13device_kernelIN5flash19enable_sm80_to_sm89INS1_16FlashAttnFwdSm80INS1_25CollectiveMainloopFwdSm80ILi8ELi1ELb0EN4cute5tupleIJNS5_1CILi128EEENS7_ILi64EEENS7_ILi192EEEEEELi192ENS_10bfloat16_tEfNS_4arch4Sm80ELb1ELb0ELb1ELb0ELb1ELb0ELb1ELb1EEENS1_21CollectiveEpilogueFwdINS6_IJS8_SA_S9_EEENS6_IJNS7_ILi1EEESI_SI_EEESC_SE_Li256ELb0ELb1ELb1ELb0EEENS1_30DynamicPersistentTileSchedulerILi256ELi256ELb1ELb1ELb0EEEEEEEEEvNT_6ParamsE:
[----:B------:R-:W-:Y:S01]  /*0000*/  LDC R1, c[0x0][0x28] ;  /* 0x00000a00ff017b82 */ /* 0x000fe20000000800 */
[----:B------:R-:W-:Y:S05]  /*0010*/  EXIT ;  /* 0x000000000000794d */ /* 0x000fea0003800000 */
.L_x_6:
        /* <DEDUP_REMOVED lines=14> */
.L_x_24:


//--------------------- .text._ZN7cutlass13device_kernelIN5flash19enable_sm80_to_sm89INS1_16FlashAttnFwdSm80INS1_25CollectiveMainloopFwdSm80ILi8ELi1ELb0EN4cute5tupleIJNS5_1CILi128EEENS7_ILi64EEENS7_ILi192EEEEEELi192ENS_10bfloat16_tEfNS_4arch4Sm80ELb1ELb0ELb1ELb1ELb1ELb0ELb1ELb1EEENS1_21CollectiveEpilogueFwdINS6_IJS8_SA_S9_EEENS6_IJNS7_ILi1EEESI_SI_EEESC_SE_Li256ELb1ELb1ELb1ELb0EEENS1_36VarlenDynamicPersistentTileSchedulerILi128ELi64ELi256ELi256ELb1ELb1ELb0ELb1ELb1ELb1EEEEEEEEEvNT_6ParamsE --------------------------
	.section	.text._ZN7cutlass13device_kernelIN5flash19enable_sm80_to_sm89INS1_16FlashAttnFwdSm80INS1_25CollectiveMainloopFwdSm80ILi8ELi1ELb0EN4cute5tupleIJNS5_1CILi128EEENS7_ILi64EEENS7_ILi192EEEEEELi192ENS_10bfloat16_tEfNS_4arch4Sm80ELb1ELb0ELb1ELb1ELb1ELb0ELb1ELb1EEENS1_21CollectiveEpilogueFwdINS6_IJS8_SA_S9_EEENS6_IJNS7_ILi1EEESI_SI_EEESC_SE_Li256ELb1ELb1ELb1ELb0EEENS1_36VarlenDynamicPersistentTileSchedulerILi128ELi64ELi256ELi256ELb1ELb1ELb0ELb1ELb1ELb1EEEEEEEEEvNT_6ParamsE,"ax",@progbits
	.align	128
.text._ZN7cutlass13device_kernelIN5flash19enable_sm80_to_sm89INS1_16FlashAttnFwdSm80INS1_25CollectiveMainloopFwdSm80ILi8ELi1ELb0EN4cute5tupleIJNS5_1CILi128EEENS7_ILi64EEENS7_ILi192EEEEEELi192ENS_10bfloat16_tEfNS_4arch4Sm80ELb1ELb0ELb1ELb1ELb1ELb0ELb1ELb1EEENS1_21CollectiveEpilogueFwdINS6_IJS8_SA_S9_EEENS6_IJNS7_ILi1EEESI_SI_EEESC_SE_Li256ELb1ELb1ELb1ELb0EEENS1_36VarlenDynamicPersistentTileSchedulerILi128ELi64ELi256ELi256ELb1ELb1ELb0ELb1ELb1ELb1EEEEEEEEEvNT_6ParamsE:
        .type           _ZN7cutlass13device_kernelIN5flash19enable_sm80_to_sm89INS1_16FlashAttnFwdSm80INS1_25CollectiveMainloopFwdSm80ILi8ELi1ELb0EN4cute5tupleIJNS5_1CILi128EEENS7_ILi64EEENS7_ILi192EEEEEELi192ENS_10bfloat16_tEfNS_4arch4Sm80ELb1ELb0ELb1ELb1ELb1ELb0ELb1ELb1EEENS1_21CollectiveEpilogueFwdINS6_IJS8_SA_S9_EEENS6_IJNS7_ILi1EEESI_SI_EEESC_SE_Li256ELb1ELb1ELb1ELb0EEENS1_36VarlenDynamicPersistentTileSchedulerILi128ELi64ELi256ELi256ELb1ELb1ELb0ELb1ELb1ELb1EEEEEEEEEvNT_6ParamsE,@function
        .size           _ZN7cutlass13device_kernelIN5flash19enable_sm80_to_sm89INS1_16FlashAttnFwdSm80INS1_25CollectiveMainloopFwdSm80ILi8ELi1ELb0EN4cute5tupleIJNS5_1CILi128EEENS7_ILi64EEENS7_ILi192EEEEEELi192ENS_10bfloat16_tEfNS_4arch4Sm80ELb1ELb0ELb1ELb1ELb1ELb0ELb1ELb1EEENS1_21CollectiveEpilogueFwdINS6_IJS8_SA_S9_EEENS6_IJNS7_ILi1EEESI_SI_EEESC_SE_Li256ELb1ELb1ELb1ELb0EEENS1_36VarlenDynamicPersistentTileSchedulerILi128ELi64ELi256ELi256ELb1ELb1ELb0ELb1ELb1ELb1EEEEEEEEEvNT_6ParamsE,(.L_x_25 - _ZN7cutlass13device_kernelIN5flash19enable_sm80_to_sm89INS1_16FlashAttnFwdSm80INS1_25CollectiveMainloopFwdSm80ILi8ELi1ELb0EN4cute5tupleIJNS5_1CILi128EEENS7_ILi64EEENS7_ILi192EEEEEELi192ENS_10bfloat16_tEfNS_4arch4Sm80ELb1ELb0ELb1ELb1ELb1ELb0ELb1ELb1EEENS1_21CollectiveEpilogueFwdINS6_IJS8_SA_S9_EEENS6_IJNS7_ILi1EEESI_SI_EEESC_SE_Li256ELb1ELb1ELb1ELb0EEENS1_36VarlenDynamicPersistentTileSchedulerILi128ELi64ELi256ELi256ELb1ELb1ELb0ELb1ELb1ELb1EEEEEEEEEvNT_6ParamsE)
        .other          _ZN7cutlass13device_kernelIN5flash19enable_sm80_to_sm89INS1_16FlashAttnFwdSm80INS1_25CollectiveMainloopFwdSm80ILi8ELi1ELb0EN4cute5tupleIJNS5_1CILi128EEENS7_ILi64EEENS7_ILi192EEEEEELi192ENS_10bfloat16_tEfNS_4arch4Sm80ELb1ELb0ELb1ELb1ELb1ELb0ELb1ELb1EEENS1_21CollectiveEpilogueFwdINS6_IJS8_SA_S9_EEENS6_IJNS7_ILi1EEESI_SI_EEESC_SE_Li256ELb1ELb1ELb1ELb0EEENS1_36VarlenDynamicPersistentTileSchedulerILi128ELi64ELi256ELi256ELb1ELb1ELb0ELb1ELb1ELb1EEEEEEEEEvNT_6ParamsE,@"STO_CUDA_ENTRY STV_DEFAULT"
_ZN7cutlass13device_kernelIN5flash19enable_sm80_to_sm89INS1_16FlashAttnFwdSm80INS1_25CollectiveMainloopFwdSm80ILi8ELi1ELb0EN4cute5tupleIJNS5_1CILi128EEENS7_ILi64EEENS7_ILi192EEEEEELi192ENS_10bfloat16_tEfNS_4arch4Sm80ELb1ELb0ELb1ELb1ELb1ELb0ELb1ELb1EEENS1_21CollectiveEpilogueFwdINS6_IJS8_SA_S9_EEENS6_IJNS7_ILi1EEESI_SI_EEESC_SE_Li256ELb1ELb1ELb1ELb0EEENS1_36VarlenDynamicPersistentTileSchedulerILi128ELi64ELi256ELi256ELb1ELb1ELb0ELb1ELb1ELb1EEEEEEEEEvNT_6ParamsE:
[----:B------:R-:W-:Y:S01]  /*0000*/  LDC R1, c[0x0][0x28] ;  /* 0x00000a00ff017b82 */ /* 0x000fe20000000800 */
[----:B------:R-:W-:Y:S05]  /*0010*/  EXIT ;  /* 0x000000000000794d */ /* 0x000fea0003800000 */
.L_x_7:
        /* <DEDUP_REMOVED lines=14> */
.L_x_25:


//--------------------- .text._ZN7cutlass13device_kernelIN5flash19enable_sm80_to_sm89INS1_16FlashAttnFwdSm80INS1_25CollectiveMainloopFwdSm80ILi8ELi1ELb0EN4cute5tupleIJNS5_1CILi128EEENS7_ILi64EEENS7_ILi192EEEEEELi192ENS_10bfloat16_tEfNS_4arch4Sm80ELb1ELb0ELb1ELb1ELb1ELb1ELb1ELb1EEENS1_21CollectiveEpilogueFwdINS6_IJS8_SA_S9_EEENS6_IJNS7_ILi1EEESI_SI_EEESC_SE_Li256ELb1ELb1ELb1ELb0EEENS1_36VarlenDynamicPersistentTileSchedulerILi128ELi64ELi256ELi256ELb1ELb1ELb0ELb1ELb1ELb1EEEEEEEEEvNT_6ParamsE --------------------------
	.section	.text._ZN7cutlass13device_kernelIN5flash19enable_sm80_to_sm89INS1_16FlashAttnFwdSm80INS1_25CollectiveMainloopFwdSm80ILi8ELi1ELb0EN4cute5tupleIJNS5_1CILi128EEENS7_ILi64EEENS7_ILi192EEEEEELi192ENS_10bfloat16_tEfNS_4arch4Sm80ELb1ELb0ELb1ELb1ELb1ELb1ELb1ELb1EEENS1_21CollectiveEpilogueFwdINS6_IJS8_SA_S9_EEENS6_IJNS7_ILi1EEESI_SI_EEESC_SE_Li256ELb1ELb1ELb1ELb0EEENS1_36VarlenDynamicPersistentTileSchedulerILi128ELi64ELi256ELi256ELb1ELb1ELb0ELb1ELb1ELb1EEEEEEEEEvNT_6ParamsE,"ax",@progbits
	.align	128
.text._ZN7cutlass13device_kernelIN5flash19enable_sm80_to_sm89INS1_16FlashAttnFwdSm80INS1_25CollectiveMainloopFwdSm80ILi8ELi1ELb0EN4cute5tupleIJNS5_1CILi128EEENS7_ILi64EEENS7_ILi192EEEEEELi192ENS_10bfloat16_tEfNS_4arch4Sm80ELb1ELb0ELb1ELb1ELb1ELb1ELb1ELb1EEENS1_21CollectiveEpilogueFwdINS6_IJS8_SA_S9_EEENS6_IJNS7_ILi1EEESI_SI_EEESC_SE_Li256ELb1ELb1ELb1ELb0EEENS1_36VarlenDynamicPersistentTileSchedulerILi128ELi64ELi256ELi256ELb1ELb1ELb0ELb1ELb1ELb1EEEEEEEEEvNT_6ParamsE:
        .type           _ZN7cutlass13device_kernelIN5flash19enable_sm80_to_sm89INS1_16FlashAttnFwdSm80INS1_25CollectiveMainloopFwdSm80ILi8ELi1ELb0EN4cute5tupleIJNS5_1CILi128EEENS7_ILi64EEENS7_ILi192EEEEEELi192ENS_10bfloat16_tEfNS_4arch4Sm80ELb1ELb0ELb1ELb1ELb1ELb1ELb1ELb1EEENS1_21CollectiveEpilogueFwdINS6_IJS8_SA_S9_EEENS6_IJNS7_ILi1EEESI_SI_EEESC_SE_Li256ELb1ELb1ELb1ELb0EEENS1_36VarlenDynamicPersistentTileSchedulerILi128ELi64ELi256ELi256ELb1ELb1ELb0ELb1ELb1ELb1EEEEEEEEEvNT_6ParamsE,@function
        .size           _ZN7cutlass13device_kernelIN5flash19enable_sm80_to_sm89INS1_16FlashAttnFwdSm80INS1_25CollectiveMainloopFwdSm80ILi8ELi1ELb0EN4cute5tupleIJNS5_1CILi128EEENS7_ILi64EEENS7_ILi192EEEEEELi192ENS_10bfloat16_tEfNS_4arch4Sm80ELb1ELb0ELb1ELb1ELb1ELb1ELb1ELb1EEENS1_21CollectiveEpilogueFwdINS6_IJS8_SA_S9_EEENS6_IJNS7_ILi1EEESI_SI_EEESC_SE_Li256ELb1ELb1ELb1ELb0EEENS1_36VarlenDynamicPersistentTileSchedulerILi128ELi64ELi256ELi256ELb1ELb1ELb0ELb1ELb1ELb1EEEEEEEEEvNT_6ParamsE,(.L_x_26 - _ZN7cutlass13device_kernelIN5flash19enable_sm80_to_sm89INS1_16FlashAttnFwdSm80INS1_25CollectiveMainloopFwdSm80ILi8ELi1ELb0EN4cute5tupleIJNS5_1CILi128EEENS7_ILi64EEENS7_ILi192EEEEEELi192ENS_10bfloat16_tEfNS_4arch4Sm80ELb1ELb0ELb1ELb1ELb1ELb1ELb1ELb1EEENS1_21CollectiveEpilogueFwdINS6_IJS8_SA_S9_EEENS6_IJNS7_ILi1EEESI_SI_EEESC_SE_Li256ELb1ELb1ELb1ELb0EEENS1_36VarlenDynamicPersistentTileSchedulerILi128ELi64ELi256ELi256ELb1ELb1ELb0ELb1ELb1ELb1EEEEEEEEEvNT_6ParamsE)
        .other          _ZN7cutlass13device_kernelIN5flash19enable_sm80_to_sm89INS1_16FlashAttnFwdSm80INS1_25CollectiveMainloopFwdSm80ILi8ELi1ELb0EN4cute5tupleIJNS5_1CILi128EEENS7_ILi64EEENS7_ILi192EEEEEELi192ENS_10bfloat16_tEfNS_4arch4Sm80ELb1ELb0ELb1ELb1ELb1ELb1ELb1ELb1EEENS1_21CollectiveEpilogueFwdINS6_IJS8_SA_S9_EEENS6_IJNS7_ILi1EEESI_SI_EEESC_SE_Li256ELb1ELb1ELb1ELb0EEENS1_36VarlenDynamicPersistentTileSchedulerILi128ELi64ELi256ELi256ELb1ELb1ELb0ELb1ELb1ELb1EEEEEEEEEvNT_6ParamsE,@"STO_CUDA_ENTRY STV_DEFAULT"
_ZN7cutlass13device_kernelIN5flash19enable_sm80_to_sm89INS1_16FlashAttnFwdSm80INS1_25CollectiveMainloopFwdSm80ILi8ELi1ELb0EN4cute5tupleIJNS5_1CILi128EEENS7_ILi64EEENS7_ILi192EEEEEELi192ENS_10bfloat16_tEfNS_4arch4Sm80ELb1ELb0ELb1ELb1ELb1ELb1ELb1ELb1EEENS1_21CollectiveEpilogueFwdINS6_IJS8_SA_S9_EEENS6_IJNS7_ILi1EEESI_SI_EEESC_SE_Li256ELb1ELb1ELb1ELb0EEENS1_36VarlenDynamicPersistentTileSchedulerILi128ELi64ELi256ELi256ELb1ELb1ELb0ELb1ELb1ELb1EEEEEEEEEvNT_6ParamsE:
[----:B------:R-:W-:Y:S01]  /*0000*/  LDC R1, c[0x0][0x28] ;  /* 0x00000a00ff017b82 */ /* 0x000fe20000000800 */
[----:B------:R-:W-:Y:S05]  /*0010*/  EXIT ;  /* 0x000000000000794d */ /* 0x000fea0003800000 */
.L_x_8:
        /* <DEDUP_REMOVED lines=14> */
.L_x_26:


//--------------------- .text._ZN7cutlass13device_kernelIN5flash19enable_sm80_to_sm89INS1_16FlashAttnFwdSm80INS1_25CollectiveMainloopFwdSm80ILi8ELi2ELb0EN4cute5tupleIJNS5_1CILi128EEENS7_ILi64EEENS7_ILi192EEEEEELi192ENS_10bfloat16_tEfNS_4arch4Sm80ELb0ELb0ELb1ELb0ELb1ELb0ELb1ELb1EEENS1_21CollectiveEpilogueFwdINS6_IJS8_SA_S9_EEENS6_IJNS7_ILi1EEESI_SI_EEESC_SE_Li256ELb0ELb1ELb1ELb0EEENS1_19SingleTileSchedulerILb0ELb1ELb1ELi128EEEEEEEEEvNT_6ParamsE --------------------------
	.section	.text._ZN7cutlass13device_kernelIN5flash19enable_sm80_to_sm89INS1_16FlashAttnFwdSm80INS1_25CollectiveMainloopFwdSm80ILi8ELi2ELb0EN4cute5tupleIJNS5_1CILi128EEENS7_ILi64EEENS7_ILi192EEEEEELi192ENS_10bfloat16_tEfNS_4arch4Sm80ELb0ELb0ELb1ELb0ELb1ELb0ELb1ELb1EEENS1_21CollectiveEpilogueFwdINS6_IJS8_SA_S9_EEENS6_IJNS7_ILi1EEESI_SI_EEESC_SE_Li256ELb0ELb1ELb1ELb0EEENS1_19SingleTileSchedulerILb0ELb1ELb1ELi128EEEEEEEEEvNT_6ParamsE,"ax",@progbits
	.align	128
.text._ZN7cutlass13device_kernelIN5flash19enable_sm80_to_sm89INS1_16FlashAttnFwdSm80INS1_25CollectiveMainloopFwdSm80ILi8ELi2ELb0EN4cute5tupleIJNS5_1CILi128EEENS7_ILi64EEENS7_ILi192EEEEEELi192ENS_10bfloat16_tEfNS_4arch4Sm80ELb0ELb0ELb1ELb0ELb1ELb0ELb1ELb1EEENS1_21CollectiveEpilogueFwdINS6_IJS8_SA_S9_EEENS6_IJNS7_ILi1EEESI_SI_EEESC_SE_Li256ELb0ELb1ELb1ELb0EEENS1_19SingleTileSchedulerILb0ELb1ELb1ELi128EEEEEEEEEvNT_6ParamsE:
        .type           _ZN7cutlass13device_kernelIN5flash19enable_sm80_to_sm89INS1_16FlashAttnFwdSm80INS1_25CollectiveMainloopFwdSm80ILi8ELi2ELb0EN4cute5tupleIJNS5_1CILi128EEENS7_ILi64EEENS7_ILi192EEEEEELi192ENS_10bfloat16_tEfNS_4arch4Sm80ELb0ELb0ELb1ELb0ELb1ELb0ELb1ELb1EEENS1_21CollectiveEpilogueFwdINS6_IJS8_SA_S9_EEENS6_IJNS7_ILi1EEESI_SI_EEESC_SE_Li256ELb0ELb1ELb1ELb0EEENS1_19SingleTileSchedulerILb0ELb1ELb1ELi128EEEEEEEEEvNT_6ParamsE,@function
        .size           _ZN7cutlass13device_kernelIN5flash19enable_sm80_to_sm89INS1_16FlashAttnFwdSm80INS1_25CollectiveMainloopFwdSm80ILi8ELi2ELb0EN4cute5tupleIJNS5_1CILi128EEENS7_ILi64EEENS7_ILi192EEEEEELi192ENS_10bfloat16_tEfNS_4arch4Sm80ELb0ELb0ELb1ELb0ELb1ELb0ELb1ELb1EEENS1_21CollectiveEpilogueFwdINS6_IJS8_SA_S9_EEENS6_IJNS7_ILi1EEESI_SI_EEESC_SE_Li256ELb0ELb1ELb1ELb0EEENS1_19SingleTileSchedulerILb0ELb1ELb1ELi128EEEEEEEEEvNT_6ParamsE,(.L_x_27 - _ZN7cutlass13device_kernelIN5flash19enable_sm80_to_sm89INS1_16FlashAttnFwdSm80INS1_25CollectiveMainloopFwdSm80ILi8ELi2ELb0EN4cute5tupleIJNS5_1CILi128EEENS7_ILi64EEENS7_ILi192EEEEEELi192ENS_10bfloat16_tEfNS_4arch4Sm80ELb0ELb0ELb1ELb0ELb1ELb0ELb1ELb1EEENS1_21CollectiveEpilogueFwdINS6_IJS8_SA_S9_EEENS6_IJNS7_ILi1EEESI_SI_EEESC_SE_Li256ELb0ELb1ELb1ELb0EEENS1_19SingleTileSchedulerILb0ELb1ELb1ELi128EEEEEEEEEvNT_6ParamsE)
        .other          _ZN7cutlass13device_kernelIN5flash19enable_sm80_to_sm89INS1_16FlashAttnFwdSm80INS1_25CollectiveMainloopFwdSm80ILi8ELi2ELb0EN4cute5tupleIJNS5_1CILi128EEENS7_ILi64EEENS7_ILi192EEEEEELi192ENS_10bfloat16_tEfNS_4arch4Sm80ELb0ELb0ELb1ELb0ELb1ELb0ELb1ELb1EEENS1_21CollectiveEpilogueFwdINS6_IJS8_SA_S9_EEENS6_IJNS7_ILi1EEESI_SI_EEESC_SE_Li256ELb0ELb1ELb1ELb0EEENS1_19SingleTileSchedulerILb0ELb1ELb1ELi128EEEEEEEEEvNT_6ParamsE,@"STO_CUDA_ENTRY STV_DEFAULT"
_ZN7cutlass13device_kernelIN5flash19enable_sm80_to_sm89INS1_16FlashAttnFwdSm80INS1_25CollectiveMainloopFwdSm80ILi8ELi2ELb0EN4cute5tupleIJNS5_1CILi128EEENS7_ILi64EEENS7_ILi192EEEEEELi192ENS_10bfloat16_tEfNS_4arch4Sm80ELb0ELb0ELb1ELb0ELb1ELb0ELb1ELb1EEENS1_21CollectiveEpilogueFwdINS6_IJS8_SA_S9_EEENS6_IJNS7_ILi1EEESI_SI_EEESC_SE_Li256ELb0ELb1ELb1ELb0EEENS1_19SingleTileSchedulerILb0ELb1ELb1ELi128EEEEEEEEEvNT_6ParamsE:
[----:B------:R-:W-:Y:S01]  /*0000*/  LDC R1, c[0x0][0x28] ;  /* 0x00000a00ff017b82 */ /* 0x000fe20000000800 */
[----:B------:R-:W-:Y:S05]  /*0010*/  EXIT ;  /* 0x000000000000794d */ /* 0x000fea0003800000 */
.L_x_9:
        /* <DEDUP_REMOVED lines=14> */
.L_x_27:


//--------------------- .text._ZN7cutlass13device_kernelIN5flash19enable_sm80_to_sm89INS1_16FlashAttnFwdSm80INS1_25CollectiveMainloopFwdSm80ILi8ELi2ELb0EN4cute5tupleIJNS5_1CILi128EEENS7_ILi64EEENS7_ILi192EEEEEELi192ENS_10bfloat16_tEfNS_4arch4Sm80ELb0ELb0ELb1ELb1ELb1ELb0ELb1ELb1EEENS1_21CollectiveEpilogueFwdINS6_IJS8_SA_S9_EEENS6_IJNS7_ILi1EEESI_SI_EEESC_SE_Li256ELb1ELb1ELb1ELb0EEENS1_36VarlenDynamicPersistentTileSchedulerILi128ELi64ELi256ELi256ELb1ELb1ELb0ELb0ELb1ELb1EEEEEEEEEvNT_6ParamsE --------------------------
	.section	.text._ZN7cutlass13device_kernelIN5flash19enable_sm80_to_sm89INS1_16FlashAttnFwdSm80INS1_25CollectiveMainloopFwdSm80ILi8ELi2ELb0EN4cute5tupleIJNS5_1CILi128EEENS7_ILi64EEENS7_ILi192EEEEEELi192ENS_10bfloat16_tEfNS_4arch4Sm80ELb0ELb0ELb1ELb1ELb1ELb0ELb1ELb1EEENS1_21CollectiveEpilogueFwdINS6_IJS8_SA_S9_EEENS6_IJNS7_ILi1EEESI_SI_EEESC_SE_Li256ELb1ELb1ELb1ELb0EEENS1_36VarlenDynamicPersistentTileSchedulerILi128ELi64ELi256ELi256ELb1ELb1ELb0ELb0ELb1ELb1EEEEEEEEEvNT_6ParamsE,"ax",@progbits
	.align	128
.text._ZN7cutlass13device_kernelIN5flash19enable_sm80_to_sm89INS1_16FlashAttnFwdSm80INS1_25CollectiveMainloopFwdSm80ILi8ELi2ELb0EN4cute5tupleIJNS5_1CILi128EEENS7_ILi64EEENS7_ILi192EEEEEELi192ENS_10bfloat16_tEfNS_4arch4Sm80ELb0ELb0ELb1ELb1ELb1ELb0ELb1ELb1EEENS1_21CollectiveEpilogueFwdINS6_IJS8_SA_S9_EEENS6_IJNS7_ILi1EEESI_SI_EEESC_SE_Li256ELb1ELb1ELb1ELb0EEENS1_36VarlenDynamicPersistentTileSchedulerILi128ELi64ELi256ELi256ELb1ELb1ELb0ELb0ELb1ELb1EEEEEEEEEvNT_6ParamsE:
        .type           _ZN7cutlass13device_kernelIN5flash19enable_sm80_to_sm89INS1_16FlashAttnFwdSm80INS1_25CollectiveMainloopFwdSm80ILi8ELi2ELb0EN4cute5tupleIJNS5_1CILi128EEENS7_ILi64EEENS7_ILi192EEEEEELi192ENS_10bfloat16_tEfNS_4arch4Sm80ELb0ELb0ELb1ELb1ELb1ELb0ELb1ELb1EEENS1_21CollectiveEpilogueFwdINS6_IJS8_SA_S9_EEENS6_IJNS7_ILi1EEESI_SI_EEESC_SE_Li256ELb1ELb1ELb1ELb0EEENS1_36VarlenDynamicPersistentTileSchedulerILi128ELi64ELi256ELi256ELb1ELb1ELb0ELb0ELb1ELb1EEEEEEEEEvNT_6ParamsE,@function
        .size           _ZN7cutlass13device_kernelIN5flash19enable_sm80_to_sm89INS1_16FlashAttnFwdSm80INS1_25CollectiveMainloopFwdSm80ILi8ELi2ELb0EN4cute5tupleIJNS5_1CILi128EEENS7_ILi64EEENS7_ILi192EEEEEELi192ENS_10bfloat16_tEfNS_4arch4Sm80ELb0ELb0ELb1ELb1ELb1ELb0ELb1ELb1EEENS1_21CollectiveEpilogueFwdINS6_IJS8_SA_S9_EEENS6_IJNS7_ILi1EEESI_SI_EEESC_SE_Li256ELb1ELb1ELb1ELb0EEENS1_36VarlenDynamicPersistentTileSchedulerILi128ELi64ELi256ELi256ELb1ELb1ELb0ELb0ELb1ELb1EEEEEEEEEvNT_6ParamsE,(.L_x_28 - _ZN7cutlass13device_kernelIN5flash19enable_sm80_to_sm89INS1_16FlashAttnFwdSm80INS1_25CollectiveMainloopFwdSm80ILi8ELi2ELb0EN4cute5tupleIJNS5_1CILi128EEENS7_ILi64EEENS7_ILi192EEEEEELi192ENS_10bfloat16_tEfNS_4arch4Sm80ELb0ELb0ELb1ELb1ELb1ELb0ELb1ELb1EEENS1_21CollectiveEpilogueFwdINS6_IJS8_SA_S9_EEENS6_IJNS7_ILi1EEESI_SI_EEESC_SE_Li256ELb1ELb1ELb1ELb0EEENS1_36VarlenDynamicPersistentTileSchedulerILi128ELi64ELi256ELi256ELb1ELb1ELb0ELb0ELb1ELb1EEEEEEEEEvNT_6ParamsE)
        .other          _ZN7cutlass13device_kernelIN5flash19enable_sm80_to_sm89INS1_16FlashAttnFwdSm80INS1_25CollectiveMainloopFwdSm80ILi8ELi2ELb0EN4cute5tupleIJNS5_1CILi128EEENS7_ILi64EEENS7_ILi192EEEEEELi192ENS_10bfloat16_tEfNS_4arch4Sm80ELb0ELb0ELb1ELb1ELb1ELb0ELb1ELb1EEENS1_21CollectiveEpilogueFwdINS6_IJS8_SA_S9_EEENS6_IJNS7_ILi1EEESI_SI_EEESC_SE_Li256ELb1ELb1ELb1ELb0EEENS1_36VarlenDynamicPersistentTileSchedulerILi128ELi64ELi256ELi256ELb1ELb1ELb0ELb0ELb1ELb1EEEEEEEEEvNT_6ParamsE,@"STO_CUDA_ENTRY STV_DEFAULT"
_ZN7cutlass13device_kernelIN5flash19enable_sm80_to_sm89INS1_16FlashAttnFwdSm80INS1_25CollectiveMainloopFwdSm80ILi8ELi2ELb0EN4cute5tupleIJNS5_1CILi128EEENS7_ILi64EEENS7_ILi192EEEEEELi192ENS_10bfloat16_tEfNS_4arch4Sm80ELb0ELb0ELb1ELb1ELb1ELb0ELb1ELb1EEENS1_21CollectiveEpilogueFwdINS6_IJS8_SA_S9_EEENS6_IJNS7_ILi1EEESI_SI_EEESC_SE_Li256ELb1ELb1ELb1ELb0EEENS1_36VarlenDynamicPersistentTileSchedulerILi128ELi64ELi256ELi256ELb1ELb1ELb0ELb0ELb1ELb1EEEEEEEEEvNT_6ParamsE:
[----:B------:R-:W-:Y:S01]  /*0000*/  LDC R1, c[0x0][0x28] ;  /* 0x00000a00ff017b82 */ /* 0x000fe20000000800 */
[----:B------:R-:W-:Y:S05]  /*0010*/  EXIT ;  /* 0x000000000000794d */ /* 0x000fea0003800000 */
.L_x_10:
        /* <DEDUP_REMOVED lines=14> */
.L_x_28:


//--------------------- .text._ZN7cutlass13device_kernelIN5flash19enable_sm80_to_sm89INS1_16FlashAttnFwdSm80INS1_25CollectiveMainloopFwdSm80ILi8ELi2ELb0EN4cute5tupleIJNS5_1CILi128EEENS7_ILi64EEENS7_ILi192EEEEEELi192ENS_10bfloat16_tEfNS_4arch4Sm80ELb0ELb0ELb1ELb1ELb1ELb1ELb1ELb1EEENS1_21CollectiveEpilogueFwdINS6_IJS8_SA_S9_EEENS6_IJNS7_ILi1EEESI_SI_EEESC_SE_Li256ELb1ELb1ELb1ELb0EEENS1_36VarlenDynamicPersistentTileSchedulerILi128ELi64ELi256ELi256ELb1ELb1ELb0ELb0ELb1ELb1EEEEEEEEEvNT_6ParamsE --------------------------
	.section	.text._ZN7cutlass13device_kernelIN5flash19enable_sm80_to_sm89INS1_16FlashAttnFwdSm80INS1_25CollectiveMainloopFwdSm80ILi8ELi2ELb0EN4cute5tupleIJNS5_1CILi128EEENS7_ILi64EEENS7_ILi192EEEEEELi192ENS_10bfloat16_tEfNS_4arch4Sm80ELb0ELb0ELb1ELb1ELb1ELb1ELb1ELb1EEENS1_21CollectiveEpilogueFwdINS6_IJS8_SA_S9_EEENS6_IJNS7_ILi1EEESI_SI_EEESC_SE_Li256ELb1ELb1ELb1ELb0EEENS1_36VarlenDynamicPersistentTileSchedulerILi128ELi64ELi256ELi256ELb1ELb1ELb0ELb0ELb1ELb1EEEEEEEEEvNT_6ParamsE,"ax",@progbits
	.align	128
.text._ZN7cutlass13device_kernelIN5flash19enable_sm80_to_sm89INS1_16FlashAttnFwdSm80INS1_25CollectiveMainloopFwdSm80ILi8ELi2ELb0EN4cute5tupleIJNS5_1CILi128EEENS7_ILi64EEENS7_ILi192EEEEEELi192ENS_10bfloat16_tEfNS_4arch4Sm80ELb0ELb0ELb1ELb1ELb1ELb1ELb1ELb1EEENS1_21CollectiveEpilogueFwdINS6_IJS8_SA_S9_EEENS6_IJNS7_ILi1EEESI_SI_EEESC_SE_Li256ELb1ELb1ELb1ELb0EEENS1_36VarlenDynamicPersistentTileSchedulerILi128ELi64ELi256ELi256ELb1ELb1ELb0ELb0ELb1ELb1EEEEEEEEEvNT_6ParamsE:
        .type           _ZN7cutlass13device_kernelIN5flash19enable_sm80_to_sm89INS1_16FlashAttnFwdSm80INS1_25CollectiveMainloopFwdSm80ILi8ELi2ELb0EN4cute5tupleIJNS5_1CILi128EEENS7_ILi64EEENS7_ILi192EEEEEELi192ENS_10bfloat16_tEfNS_4arch4Sm80ELb0ELb0ELb1ELb1ELb1ELb1ELb1ELb1EEENS1_21CollectiveEpilogueFwdINS6_IJS8_SA_S9_EEENS6_IJNS7_ILi1EEESI_SI_EEESC_SE_Li256ELb1ELb1ELb1ELb0EEENS1_36VarlenDynamicPersistentTileSchedulerILi128ELi64ELi256ELi256ELb1ELb1ELb0ELb0ELb1ELb1EEEEEEEEEvNT_6ParamsE,@function
        .size           _ZN7cutlass13device_kernelIN5flash19enable_sm80_to_sm89INS1_16FlashAttnFwdSm80INS1_25CollectiveMainloopFwdSm80ILi8ELi2ELb0EN4cute5tupleIJNS5_1CILi128EEENS7_ILi64EEENS7_ILi192EEEEEELi192ENS_10bfloat16_tEfNS_4arch4Sm80ELb0ELb0ELb1ELb1ELb1ELb1ELb1ELb1EEENS1_21CollectiveEpilogueFwdINS6_IJS8_SA_S9_EEENS6_IJNS7_ILi1EEESI_SI_EEESC_SE_Li256ELb1ELb1ELb1ELb0EEENS1_36VarlenDynamicPersistentTileSchedulerILi128ELi64ELi256ELi256ELb1ELb1ELb0ELb0ELb1ELb1EEEEEEEEEvNT_6ParamsE,(.L_x_29 - _ZN7cutlass13device_kernelIN5flash19enable_sm80_to_sm89INS1_16FlashAttnFwdSm80INS1_25CollectiveMainloopFwdSm80ILi8ELi2ELb0EN4cute5tupleIJNS5_1CILi128EEENS7_ILi64EEENS7_ILi192EEEEEELi192ENS_10bfloat16_tEfNS_4arch4Sm80ELb0ELb0ELb1ELb1ELb1ELb1ELb1ELb1EEENS1_21CollectiveEpilogueFwdINS6_IJS8_SA_S9_EEENS6_IJNS7_ILi1EEESI_SI_EEESC_SE_Li256ELb1ELb1ELb1ELb0EEENS1_36VarlenDynamicPersistentTileSchedulerILi128ELi64ELi256ELi256ELb1ELb1ELb0ELb0ELb1ELb1EEEEEEEEEvNT_6ParamsE)
        .other          _ZN7cutlass13device_kernelIN5flash19enable_sm80_to_sm89INS1_16FlashAttnFwdSm80INS1_25CollectiveMainloopFwdSm80ILi8ELi2ELb0EN4cute5tupleIJNS5_1CILi128EEENS7_ILi64EEENS7_ILi192EEEEEELi192ENS_10bfloat16_tEfNS_4arch4Sm80ELb0ELb0ELb1ELb1ELb1ELb1ELb1ELb1EEENS1_21CollectiveEpilogueFwdINS6_IJS8_SA_S9_EEENS6_IJNS7_ILi1EEESI_SI_EEESC_SE_Li256ELb1ELb1ELb1ELb0EEENS1_36VarlenDynamicPersistentTileSchedulerILi128ELi64ELi256ELi256ELb1ELb1ELb0ELb0ELb1ELb1EEEEEEEEEvNT_6ParamsE,@"STO_CUDA_ENTRY STV_DEFAULT"
_ZN7cutlass13device_kernelIN5flash19enable_sm80_to_sm89INS1_16FlashAttnFwdSm80INS1_25CollectiveMainloopFwdSm80ILi8ELi2ELb0EN4cute5tupleIJNS5_1CILi128EEENS7_ILi64EEENS7_ILi192EEEEEELi192ENS_10bfloat16_tEfNS_4arch4Sm80ELb0ELb0ELb1ELb1ELb1ELb1ELb1ELb1EEENS1_21CollectiveEpilogueFwdINS6_IJS8_SA_S9_EEENS6_IJNS7_ILi1EEESI_SI_EEESC_SE_Li256ELb1ELb1ELb1ELb0EEENS1_36VarlenDynamicPersistentTileSchedulerILi128ELi64ELi256ELi256ELb1ELb1ELb0ELb0ELb1ELb1EEEEEEEEEvNT_6ParamsE:
[----:B------:R-:W-:Y:S01]  /*0000*/  LDC R1, c[0x0][0x28] ;  /* 0x00000a00ff017b82 */ /* 0x000fe20000000800 */
[----:B------:R-:W-:Y:S05]  /*0010*/  EXIT ;  /* 0x000000000000794d */ /* 0x000fea0003800000 */
.L_x_11:
        /* <DEDUP_REMOVED lines=14> */
.L_x_29:


//--------------------- .text._ZN7cutlass13device_kernelIN5flash19enable_sm80_to_sm89INS1_16FlashAttnFwdSm80INS1_25CollectiveMainloopFwdSm80ILi8ELi2ELb0EN4cute5tupleIJNS5_1CILi128EEENS7_ILi64EEENS7_ILi192EEEEEELi192ENS_10bfloat16_tEfNS_4arch4Sm80ELb0ELb1ELb1ELb0ELb1ELb0ELb1ELb1EEENS1_21CollectiveEpilogueFwdINS6_IJS8_SA_S9_EEENS6_IJNS7_ILi1EEESI_SI_EEESC_SE_Li256ELb0ELb1ELb1ELb0EEENS1_19SingleTileSchedulerILb0ELb1ELb1ELi128EEEEEEEEEvNT_6ParamsE --------------------------
	.section	.text._ZN7cutlass13device_kernelIN5flash19enable_sm80_to_sm89INS1_16FlashAttnFwdSm80INS1_25CollectiveMainloopFwdSm80ILi8ELi2ELb0EN4cute5tupleIJNS5_1CILi128EEENS7_ILi64EEENS7_ILi192EEEEEELi192ENS_10bfloat16_tEfNS_4arch4Sm80ELb0ELb1ELb1ELb0ELb1ELb0ELb1ELb1EEENS1_21CollectiveEpilogueFwdINS6_IJS8_SA_S9_EEENS6_IJNS7_ILi1EEESI_SI_EEESC_SE_Li256ELb0ELb1ELb1ELb0EEENS1_19SingleTileSchedulerILb0ELb1ELb1ELi128EEEEEEEEEvNT_6ParamsE,"ax",@progbits
	.align	128
.text._ZN7cutlass13device_kernelIN5flash19enable_sm80_to_sm89INS1_16FlashAttnFwdSm80INS1_25CollectiveMainloopFwdSm80ILi8ELi2ELb0EN4cute5tupleIJNS5_1CILi128EEENS7_ILi64EEENS7_ILi192EEEEEELi192ENS_10bfloat16_tEfNS_4arch4Sm80ELb0ELb1ELb1ELb0ELb1ELb0ELb1ELb1EEENS1_21CollectiveEpilogueFwdINS6_IJS8_SA_S9_EEENS6_IJNS7_ILi1EEESI_SI_EEESC_SE_Li256ELb0ELb1ELb1ELb0EEENS1_19SingleTileSchedulerILb0ELb1ELb1ELi128EEEEEEEEEvNT_6ParamsE:
        .type           _ZN7cutlass13device_kernelIN5flash19enable_sm80_to_sm89INS1_16FlashAttnFwdSm80INS1_25CollectiveMainloopFwdSm80ILi8ELi2ELb0EN4cute5tupleIJNS5_1CILi128EEENS7_ILi64EEENS7_ILi192EEEEEELi192ENS_10bfloat16_tEfNS_4arch4Sm80ELb0ELb1ELb1ELb0ELb1ELb0ELb1ELb1EEENS1_21CollectiveEpilogueFwdINS6_IJS8_SA_S9_EEENS6_IJNS7_ILi1EEESI_SI_EEESC_SE_Li256ELb0ELb1ELb1ELb0EEENS1_19SingleTileSchedulerILb0ELb1ELb1ELi128EEEEEEEEEvNT_6ParamsE,@function
        .size           _ZN7cutlass13device_kernelIN5flash19enable_sm80_to_sm89INS1_16FlashAttnFwdSm80INS1_25CollectiveMainloopFwdSm80ILi8ELi2ELb0EN4cute5tupleIJNS5_1CILi128EEENS7_ILi64EEENS7_ILi192EEEEEELi192ENS_10bfloat16_tEfNS_4arch4Sm80ELb0ELb1ELb1ELb0ELb1ELb0ELb1ELb1EEENS1_21CollectiveEpilogueFwdINS6_IJS8_SA_S9_EEENS6_IJNS7_ILi1EEESI_SI_EEESC_SE_Li256ELb0ELb1ELb1ELb0EEENS1_19SingleTileSchedulerILb0ELb1ELb1ELi128EEEEEEEEEvNT_6ParamsE,(.L_x_30 - _ZN7cutlass13device_kernelIN5flash19enable_sm80_to_sm89INS1_16FlashAttnFwdSm80INS1_25CollectiveMainloopFwdSm80ILi8ELi2ELb0EN4cute5tupleIJNS5_1CILi128EEENS7_ILi64EEENS7_ILi192EEEEEELi192ENS_10bfloat16_tEfNS_4arch4Sm80ELb0ELb1ELb1ELb0ELb1ELb0ELb1ELb1EEENS1_21CollectiveEpilogueFwdINS6_IJS8_SA_S9_EEENS6_IJNS7_ILi1EEESI_SI_EEESC_SE_Li256ELb0ELb1ELb1ELb0EEENS1_19SingleTileSchedulerILb0ELb1ELb1ELi128EEEEEEEEEvNT_6ParamsE)
        .other          _ZN7cutlass13device_kernelIN5flash19enable_sm80_to_sm89INS1_16FlashAttnFwdSm80INS1_25CollectiveMainloopFwdSm80ILi8ELi2ELb0EN4cute5tupleIJNS5_1CILi128EEENS7_ILi64EEENS7_ILi192EEEEEELi192ENS_10bfloat16_tEfNS_4arch4Sm80ELb0ELb1ELb1ELb0ELb1ELb0ELb1ELb1EEENS1_21CollectiveEpilogueFwdINS6_IJS8_SA_S9_EEENS6_IJNS7_ILi1EEESI_SI_EEESC_SE_Li256ELb0ELb1ELb1ELb0EEENS1_19SingleTileSchedulerILb0ELb1ELb1ELi128EEEEEEEEEvNT_6ParamsE,@"STO_CUDA_ENTRY STV_DEFAULT"
_ZN7cutlass13device_kernelIN5flash19enable_sm80_to_sm89INS1_16FlashAttnFwdSm80INS1_25CollectiveMainloopFwdSm80ILi8ELi2ELb0EN4cute5tupleIJNS5_1CILi128EEENS7_ILi64EEENS7_ILi192EEEEEELi192ENS_10bfloat16_tEfNS_4arch4Sm80ELb0ELb1ELb1ELb0ELb1ELb0ELb1ELb1EEENS1_21CollectiveEpilogueFwdINS6_IJS8_SA_S9_EEENS6_IJNS7_ILi1EEESI_SI_EEESC_SE_Li256ELb0ELb1ELb1ELb0EEENS1_19SingleTileSchedulerILb0ELb1ELb1ELi128EEEEEEEEEvNT_6ParamsE:
[----:B------:R-:W-:Y:S01]  /*0000*/  LDC R1, c[0x0][0x28] ;  /* 0x00000a00ff017b82 */ /* 0x000fe20000000800 */
[----:B------:R-:W-:Y:S05]  /*0010*/  EXIT ;  /* 0x000000000000794d */ /* 0x000fea0003800000 */
.L_x_12:
        /* <DEDUP_REMOVED lines=14> */
.L_x_30:


//--------------------- .text._ZN7cutlass13device_kernelIN5flash19enable_sm80_to_sm89INS1_16FlashAttnFwdSm80INS1_25CollectiveMainloopFwdSm80ILi8ELi2ELb0EN4cute5tupleIJNS5_1CILi128EEENS7_ILi64EEENS7_ILi192EEEEEELi192ENS_10bfloat16_tEfNS_4arch4Sm80ELb0ELb1ELb1ELb1ELb1ELb0ELb1ELb1EEENS1_21CollectiveEpilogueFwdINS6_IJS8_SA_S9_EEENS6_IJNS7_ILi1EEESI_SI_EEESC_SE_Li256ELb1ELb1ELb1ELb0EEENS1_36VarlenDynamicPersistentTileSchedulerILi128ELi64ELi256ELi256ELb1ELb1ELb0ELb1ELb0ELb1EEEEEEEEEvNT_6ParamsE --------------------------
	.section	.text._ZN7cutlass13device_kernelIN5flash19enable_sm80_to_sm89INS1_16FlashAttnFwdSm80INS1_25CollectiveMainloopFwdSm80ILi8ELi2ELb0EN4cute5tupleIJNS5_1CILi128EEENS7_ILi64EEENS7_ILi192EEEEEELi192ENS_10bfloat16_tEfNS_4arch4Sm80ELb0ELb1ELb1ELb1ELb1ELb0ELb1ELb1EEENS1_21CollectiveEpilogueFwdINS6_IJS8_SA_S9_EEENS6_IJNS7_ILi1EEESI_SI_EEESC_SE_Li256ELb1ELb1ELb1ELb0EEENS1_36VarlenDynamicPersistentTileSchedulerILi128ELi64ELi256ELi256ELb1ELb1ELb0ELb1ELb0ELb1EEEEEEEEEvNT_6ParamsE,"ax",@progbits
	.align	128
.text._ZN7cutlass13device_kernelIN5flash19enable_sm80_to_sm89INS1_16FlashAttnFwdSm80INS1_25CollectiveMainloopFwdSm80ILi8ELi2ELb0EN4cute5tupleIJNS5_1CILi128EEENS7_ILi64EEENS7_ILi192EEEEEELi192ENS_10bfloat16_tEfNS_4arch4Sm80ELb0ELb1ELb1ELb1ELb1ELb0ELb1ELb1EEENS1_21CollectiveEpilogueFwdINS6_IJS8_SA_S9_EEENS6_IJNS7_ILi1EEESI_SI_EEESC_SE_Li256ELb1ELb1ELb1ELb0EEENS1_36VarlenDynamicPersistentTileSchedulerILi128ELi64ELi256ELi256ELb1ELb1ELb0ELb1ELb0ELb1EEEEEEEEEvNT_6ParamsE:
        .type           _ZN7cutlass13device_kernelIN5flash19enable_sm80_to_sm89INS1_16FlashAttnFwdSm80INS1_25CollectiveMainloopFwdSm80ILi8ELi2ELb0EN4cute5tupleIJNS5_1CILi128EEENS7_ILi64EEENS7_ILi192EEEEEELi192ENS_10bfloat16_tEfNS_4arch4Sm80ELb0ELb1ELb1ELb1ELb1ELb0ELb1ELb1EEENS1_21CollectiveEpilogueFwdINS6_IJS8_SA_S9_EEENS6_IJNS7_ILi1EEESI_SI_EEESC_SE_Li256ELb1ELb1ELb1ELb0EEENS1_36VarlenDynamicPersistentTileSchedulerILi128ELi64ELi256ELi256ELb1ELb1ELb0ELb1ELb0ELb1EEEEEEEEEvNT_6ParamsE,@function
        .size           _ZN7cutlass13device_kernelIN5flash19enable_sm80_to_sm89INS1_16FlashAttnFwdSm80INS1_25CollectiveMainloopFwdSm80ILi8ELi2ELb0EN4cute5tupleIJNS5_1CILi128EEENS7_ILi64EEENS7_ILi192EEEEEELi192ENS_10bfloat16_tEfNS_4arch4Sm80ELb0ELb1ELb1ELb1ELb1ELb0ELb1ELb1EEENS1_21CollectiveEpilogueFwdINS6_IJS8_SA_S9_EEENS6_IJNS7_ILi1EEESI_SI_EEESC_SE_Li256ELb1ELb1ELb1ELb0EEENS1_36VarlenDynamicPersistentTileSchedulerILi128ELi64ELi256ELi256ELb1ELb1ELb0ELb1ELb0ELb1EEEEEEEEEvNT_6ParamsE,(.L_x_31 - _ZN7cutlass13device_kernelIN5flash19enable_sm80_to_sm89INS1_16FlashAttnFwdSm80INS1_25CollectiveMainloopFwdSm80ILi8ELi2ELb0EN4cute5tupleIJNS5_1CILi128EEENS7_ILi64EEENS7_ILi192EEEEEELi192ENS_10bfloat16_tEfNS_4arch4Sm80ELb0ELb1ELb1ELb1ELb1ELb0ELb1ELb1EEENS1_21CollectiveEpilogueFwdINS6_IJS8_SA_S9_EEENS6_IJNS7_ILi1EEESI_SI_EEESC_SE_Li256ELb1ELb1ELb1ELb0EEENS1_36VarlenDynamicPersistentTileSchedulerILi128ELi64ELi256ELi256ELb1ELb1ELb0ELb1ELb0ELb1EEEEEEEEEvNT_6ParamsE)
        .other          _ZN7cutlass13device_kernelIN5flash19enable_sm80_to_sm89INS1_16FlashAttnFwdSm80INS1_25CollectiveMainloopFwdSm80ILi8ELi2ELb0EN4cute5tupleIJNS5_1CILi128EEENS7_ILi64EEENS7_ILi192EEEEEELi192ENS_10bfloat16_tEfNS_4arch4Sm80ELb0ELb1ELb1ELb1ELb1ELb0ELb1ELb1EEENS1_21CollectiveEpilogueFwdINS6_IJS8_SA_S9_EEENS6_IJNS7_ILi1EEESI_SI_EEESC_SE_Li256ELb1ELb1ELb1ELb0EEENS1_36VarlenDynamicPersistentTileSchedulerILi128ELi64ELi256ELi256ELb1ELb1ELb0ELb1ELb0ELb1EEEEEEEEEvNT_6ParamsE,@"STO_CUDA_ENTRY STV_DEFAULT"
_ZN7cutlass13device_kernelIN5flash19enable_sm80_to_sm89INS1_16FlashAttnFwdSm80INS1_25CollectiveMainloopFwdSm80ILi8ELi2ELb0EN4cute5tupleIJNS5_1CILi128EEENS7_ILi64EEENS7_ILi192EEEEEELi192ENS_10bfloat16_tEfNS_4arch4Sm80ELb0ELb1ELb1ELb1ELb1ELb0ELb1ELb1EEENS1_21CollectiveEpilogueFwdINS6_IJS8_SA_S9_EEENS6_IJNS7_ILi1EEESI_SI_EEESC_SE_Li256ELb1ELb1ELb1ELb0EEENS1_36VarlenDynamicPersistentTileSchedulerILi128ELi64ELi256ELi256ELb1ELb1ELb0ELb1ELb0ELb1EEEEEEEEEvNT_6ParamsE:
[----:B------:R-:W-:Y:S01]  /*0000*/  LDC R1, c[0x0][0x28] ;  /* 0x00000a00ff017b82 */ /* 0x000fe20000000800 */
[----:B------:R-:W-:Y:S05]  /*0010*/  EXIT ;  /* 0x000000000000794d */ /* 0x000fea0003800000 */
.L_x_13:
        /* <DEDUP_REMOVED lines=14> */
.L_x_31:


//--------------------- .text._ZN7cutlass13device_kernelIN5flash19enable_sm80_to_sm89INS1_16FlashAttnFwdSm80INS1_25CollectiveMainloopFwdSm80ILi8ELi2ELb0EN4cute5tupleIJNS5_1CILi128EEENS7_ILi64EEENS7_ILi192EEEEEELi192ENS_10bfloat16_tEfNS_4arch4Sm80ELb0ELb1ELb1ELb1ELb1ELb1ELb1ELb1EEENS1_21CollectiveEpilogueFwdINS6_IJS8_SA_S9_EEENS6_IJNS7_ILi1EEESI_SI_EEESC_SE_Li256ELb1ELb1ELb1ELb0EEENS1_36VarlenDynamicPersistentTileSchedulerILi128ELi64ELi256ELi256ELb1ELb1ELb0ELb1ELb0ELb1EEEEEEEEEvNT_6ParamsE --------------------------
	.section	.text._ZN7cutlass13device_kernelIN5flash19enable_sm80_to_sm89INS1_16FlashAttnFwdSm80INS1_25CollectiveMainloopFwdSm80ILi8ELi2ELb0EN4cute5tupleIJNS5_1CILi128EEENS7_ILi64EEENS7_ILi192EEEEEELi192ENS_10bfloat16_tEfNS_4arch4Sm80ELb0ELb1ELb1ELb1ELb1ELb1ELb1ELb1EEENS1_21CollectiveEpilogueFwdINS6_IJS8_SA_S9_EEENS6_IJNS7_ILi1EEESI_SI_EEESC_SE_Li256ELb1ELb1ELb1ELb0EEENS1_36VarlenDynamicPersistentTileSchedulerILi128ELi64ELi256ELi256ELb1ELb1ELb0ELb1ELb0ELb1EEEEEEEEEvNT_6ParamsE,"ax",@progbits
	.align	128
.text._ZN7cutlass13device_kernelIN5flash19enable_sm80_to_sm89INS1_16FlashAttnFwdSm80INS1_25CollectiveMainloopFwdSm80ILi8ELi2ELb0EN4cute5tupleIJNS5_1CILi128EEENS7_ILi64EEENS7_ILi192EEEEEELi192ENS_10bfloat16_tEfNS_4arch4Sm80ELb0ELb1ELb1ELb1ELb1ELb1ELb1ELb1EEENS1_21CollectiveEpilogueFwdINS6_IJS8_SA_S9_EEENS6_IJNS7_ILi1EEESI_SI_EEESC_SE_Li256ELb1ELb1ELb1ELb0EEENS1_36VarlenDynamicPersistentTileSchedulerILi128ELi64ELi256ELi256ELb1ELb1ELb0ELb1ELb0ELb1EEEEEEEEEvNT_6ParamsE:
        .type           _ZN7cutlass13device_kernelIN5flash19enable_sm80_to_sm89INS1_16FlashAttnFwdSm80INS1_25CollectiveMainloopFwdSm80ILi8ELi2ELb0EN4cute5tupleIJNS5_1CILi128EEENS7_ILi64EEENS7_ILi192EEEEEELi192ENS_10bfloat16_tEfNS_4arch4Sm80ELb0ELb1ELb1ELb1ELb1ELb1ELb1ELb1EEENS1_21CollectiveEpilogueFwdINS6_IJS8_SA_S9_EEENS6_IJNS7_ILi1EEESI_SI_EEESC_SE_Li256ELb1ELb1ELb1ELb0EEENS1_36VarlenDynamicPersistentTileSchedulerILi128ELi64ELi256ELi256ELb1ELb1ELb0ELb1ELb0ELb1EEEEEEEEEvNT_6ParamsE,@function
        .size           _ZN7cutlass13device_kernelIN5flash19enable_sm80_to_sm89INS1_16FlashAttnFwdSm80INS1_25CollectiveMainloopFwdSm80ILi8ELi2ELb0EN4cute5tupleIJNS5_1CILi128EEENS7_ILi64EEENS7_ILi192EEEEEELi192ENS_10bfloat16_tEfNS_4arch4Sm80ELb0ELb1ELb1ELb1ELb1ELb1ELb1ELb1EEENS1_21CollectiveEpilogueFwdINS6_IJS8_SA_S9_EEENS6_IJNS7_ILi1EEESI_SI_EEESC_SE_Li256ELb1ELb1ELb1ELb0EEENS1_36VarlenDynamicPersistentTileSchedulerILi128ELi64ELi256ELi256ELb1ELb1ELb0ELb1ELb0ELb1EEEEEEEEEvNT_6ParamsE,(.L_x_32 - _ZN7cutlass13device_kernelIN5flash19enable_sm80_to_sm89INS1_16FlashAttnFwdSm80INS1_25CollectiveMainloopFwdSm80ILi8ELi2ELb0EN4cute5tupleIJNS5_1CILi128EEENS7_ILi64EEENS7_ILi192EEEEEELi192ENS_10bfloat16_tEfNS_4arch4Sm80ELb0ELb1ELb1ELb1ELb1ELb1ELb1ELb1EEENS1_21CollectiveEpilogueFwdINS6_IJS8_SA_S9_EEENS6_IJNS7_ILi1EEESI_SI_EEESC_SE_Li256ELb1ELb1ELb1ELb0EEENS1_36VarlenDynamicPersistentTileSchedulerILi128ELi64ELi256ELi256ELb1ELb1ELb0ELb1ELb0ELb1EEEEEEEEEvNT_6ParamsE)
        .other          _ZN7cutlass13device_kernelIN5flash19enable_sm80_to_sm89INS1_16FlashAttnFwdSm80INS1_25CollectiveMainloopFwdSm80ILi8ELi2ELb0EN4cute5tupleIJNS5_1CILi128EEENS7_ILi64EEENS7_ILi192EEEEEELi192ENS_10bfloat16_tEfNS_4arch4Sm80ELb0ELb1ELb1ELb1ELb1ELb1ELb1ELb1EEENS1_21CollectiveEpilogueFwdINS6_IJS8_SA_S9_EEENS6_IJNS7_ILi1EEESI_SI_EEESC_SE_Li256ELb1ELb1ELb1ELb0EEENS1_36VarlenDynamicPersistentTileSchedulerILi128ELi64ELi256ELi256ELb1ELb1ELb0ELb1ELb0ELb1EEEEEEEEEvNT_6ParamsE,@"STO_CUDA_ENTRY STV_DEFAULT"
_ZN7cutlass13device_kernelIN5flash19enable_sm80_to_sm89INS1_16FlashAttnFwdSm80INS1_25CollectiveMainloopFwdSm80ILi8ELi2ELb0EN4cute5tupleIJNS5_1CILi128EEENS7_ILi64EEENS7_ILi192EEEEEELi192ENS_10bfloat16_tEfNS_4arch4Sm80ELb0ELb1ELb1ELb1ELb1ELb1ELb1ELb1EEENS1_21CollectiveEpilogueFwdINS6_IJS8_SA_S9_EEENS6_IJNS7_ILi1EEESI_SI_EEESC_SE_Li256ELb1ELb1ELb1ELb0EEENS1_36VarlenDynamicPersistentTileSchedulerILi128ELi64ELi256ELi256ELb1ELb1ELb0ELb1ELb0ELb1EEEEEEEEEvNT_6ParamsE:
[----:B------:R-:W-:Y:S01]  /*0000*/  LDC R1, c[0x0][0x28] ;  /* 0x00000a00ff017b82 */ /* 0x000fe20000000800 */
[----:B------:R-:W-:Y:S05]  /*0010*/  EXIT ;  /* 0x000000000000794d */ /* 0x000fea0003800000 */
.L_x_14:
        /* <DEDUP_REMOVED lines=14> */
.L_x_32:


//--------------------- .text._ZN7cutlass13device_kernelIN5flash19enable_sm80_to_sm89INS1_16FlashAttnFwdSm80INS1_25CollectiveMainloopFwdSm80ILi8ELi2ELb0EN4cute5tupleIJNS5_1CILi128EEENS7_ILi64EEENS7_ILi192EEEEEELi192ENS_10bfloat16_tEfNS_4arch4Sm80ELb1ELb0ELb1ELb0ELb1ELb0ELb1ELb1EEENS1_21CollectiveEpilogueFwdINS6_IJS8_SA_S9_EEENS6_IJNS7_ILi1EEESI_SI_EEESC_SE_Li256ELb0ELb1ELb1ELb0EEENS1_30DynamicPersistentTileSchedulerILi256ELi256ELb1ELb1ELb0EEEEEEEEEvNT_6ParamsE --------------------------
	.section	.text._ZN7cutlass13device_kernelIN5flash19enable_sm80_to_sm89INS1_16FlashAttnFwdSm80INS1_25CollectiveMainloopFwdSm80ILi8ELi2ELb0EN4cute5tupleIJNS5_1CILi128EEENS7_ILi64EEENS7_ILi192EEEEEELi192ENS_10bfloat16_tEfNS_4arch4Sm80ELb1ELb0ELb1ELb0ELb1ELb0ELb1ELb1EEENS1_21CollectiveEpilogueFwdINS6_IJS8_SA_S9_EEENS6_IJNS7_ILi1EEESI_SI_EEESC_SE_Li256ELb0ELb1ELb1ELb0EEENS1_30DynamicPersistentTileSchedulerILi256ELi256ELb1ELb1ELb0EEEEEEEEEvNT_6ParamsE,"ax",@progbits
	.align	128
.text._ZN7cutlass13device_kernelIN5flash19enable_sm80_to_sm89INS1_16FlashAttnFwdSm80INS1_25CollectiveMainloopFwdSm80ILi8ELi2ELb0EN4cute5tupleIJNS5_1CILi128EEENS7_ILi64EEENS7_ILi192EEEEEELi192ENS_10bfloat16_tEfNS_4arch4Sm80ELb1ELb0ELb1ELb0ELb1ELb0ELb1ELb1EEENS1_21CollectiveEpilogueFwdINS6_IJS8_SA_S9_EEENS6_IJNS7_ILi1EEESI_SI_EEESC_SE_Li256ELb0ELb1ELb1ELb0EEENS1_30DynamicPersistentTileSchedulerILi256ELi256ELb1ELb1ELb0EEEEEEEEEvNT_6ParamsE:
        .type           _ZN7cutlass13device_kernelIN5flash19enable_sm80_to_sm89INS1_16FlashAttnFwdSm80INS1_25CollectiveMainloopFwdSm80ILi8ELi2ELb0EN4cute5tupleIJNS5_1CILi128EEENS7_ILi64EEENS7_ILi192EEEEEELi192ENS_10bfloat16_tEfNS_4arch4Sm80ELb1ELb0ELb1ELb0ELb1ELb0ELb1ELb1EEENS1_21CollectiveEpilogueFwdINS6_IJS8_SA_S9_EEENS6_IJNS7_ILi1EEESI_SI_EEESC_SE_Li256ELb0ELb1ELb1ELb0EEENS1_30DynamicPersistentTileSchedulerILi256ELi256ELb1ELb1ELb0EEEEEEEEEvNT_6ParamsE,@function
        .size           _ZN7cutlass13device_kernelIN5flash19enable_sm80_to_sm89INS1_16FlashAttnFwdSm80INS1_25CollectiveMainloopFwdSm80ILi8ELi2ELb0EN4cute5tupleIJNS5_1CILi128EEENS7_ILi64EEENS7_ILi192EEEEEELi192ENS_10bfloat16_tEfNS_4arch4Sm80ELb1ELb0ELb1ELb0ELb1ELb0ELb1ELb1EEENS1_21CollectiveEpilogueFwdINS6_IJS8_SA_S9_EEENS6_IJNS7_ILi1EEESI_SI_EEESC_SE_Li256ELb0ELb1ELb1ELb0EEENS1_30DynamicPersistentTileSchedulerILi256ELi256ELb1ELb1ELb0EEEEEEEEEvNT_6ParamsE,(.L_x_33 - _ZN7cutlass13device_kernelIN5flash19enable_sm80_to_sm89INS1_16FlashAttnFwdSm80INS1_25CollectiveMainloopFwdSm80ILi8ELi2ELb0EN4cute5tupleIJNS5_1CILi128EEENS7_ILi64EEENS7_ILi192EEEEEELi192ENS_10bfloat16_tEfNS_4arch4Sm80ELb1ELb0ELb1ELb0ELb1ELb0ELb1ELb1EEENS1_21CollectiveEpilogueFwdINS6_IJS8_SA_S9_EEENS6_IJNS7_ILi1EEESI_SI_EEESC_SE_Li256ELb0ELb1ELb1ELb0EEENS1_30DynamicPersistentTileSchedulerILi256ELi256ELb1ELb1ELb0EEEEEEEEEvNT_6ParamsE)
        .other          _ZN7cutlass13device_kernelIN5flash19enable_sm80_to_sm89INS1_16FlashAttnFwdSm80INS1_25CollectiveMainloopFwdSm80ILi8ELi2ELb0EN4cute5tupleIJNS5_1CILi128EEENS7_ILi64EEENS7_ILi192EEEEEELi192ENS_10bfloat16_tEfNS_4arch4Sm80ELb1ELb0ELb1ELb0ELb1ELb0ELb1ELb1EEENS1_21CollectiveEpilogueFwdINS6_IJS8_SA_S9_EEENS6_IJNS7_ILi1EEESI_SI_EEESC_SE_Li256ELb0ELb1ELb1ELb0EEENS1_30DynamicPersistentTileSchedulerILi256ELi256ELb1ELb1ELb0EEEEEEEEEvNT_6ParamsE,@"STO_CUDA_ENTRY STV_DEFAULT"
_ZN7cutlass13device_kernelIN5flash19enable_sm80_to_sm89INS1_16FlashAttnFwdSm80INS1_25CollectiveMainloopFwdSm80ILi8ELi2ELb0EN4cute5tupleIJNS5_1CILi128EEENS7_ILi64EEENS7_ILi192EEEEEELi192ENS_10bfloat16_tEfNS_4arch4Sm80ELb1ELb0ELb1ELb0ELb1ELb0ELb1ELb1EEENS1_21CollectiveEpilogueFwdINS6_IJS8_SA_S9_EEENS6_IJNS7_ILi1EEESI_SI_EEESC_SE_Li256ELb0ELb1ELb1ELb0EEENS1_30DynamicPersistentTileSchedulerILi256ELi256ELb1ELb1ELb0EEEEEEEEEvNT_6ParamsE:
[----:B------:R-:W-:Y:S01]  /*0000*/  LDC R1, c[0x0][0x28] ;  /* 0x00000a00ff017b82 */ /* 0x000fe20000000800 */
[----:B------:R-:W-:Y:S05]  /*0010*/  EXIT ;  /* 0x000000000000794d */ /* 0x000fea0003800000 */
.L_x_15:
        /* <DEDUP_REMOVED lines=14> */
.L_x_33:


//--------------------- .text._ZN7cutlass13device_kernelIN5flash19enable_sm80_to_sm89INS1_16FlashAttnFwdSm80INS1_25CollectiveMainloopFwdSm80ILi8ELi2ELb0EN4cute5tupleIJNS5_1CILi128EEENS7_ILi64EEENS7_ILi192EEEEEELi192ENS_10bfloat16_tEfNS_4arch4Sm80ELb1ELb0ELb1ELb1ELb1ELb0ELb1ELb1EEENS1_21CollectiveEpilogueFwdINS6_IJS8_SA_S9_EEENS6_IJNS7_ILi1EEESI_SI_EEESC_SE_Li256ELb1ELb1ELb1ELb0EEENS1_36VarlenDynamicPersistentTileSchedulerILi128ELi64ELi256ELi256ELb1ELb1ELb0ELb1ELb1ELb1EEEEEEEEEvNT_6ParamsE --------------------------
	.section	.text._ZN7cutlass13device_kernelIN5flash19enable_sm80_to_sm89INS1_16FlashAttnFwdSm80INS1_25CollectiveMainloopFwdSm80ILi8ELi2ELb0EN4cute5tupleIJNS5_1CILi128EEENS7_ILi64EEENS7_ILi192EEEEEELi192ENS_10bfloat16_tEfNS_4arch4Sm80ELb1ELb0ELb1ELb1ELb1ELb0ELb1ELb1EEENS1_21CollectiveEpilogueFwdINS6_IJS8_SA_S9_EEENS6_IJNS7_ILi1EEESI_SI_EEESC_SE_Li256ELb1ELb1ELb1ELb0EEENS1_36VarlenDynamicPersistentTileSchedulerILi128ELi64ELi256ELi256ELb1ELb1ELb0ELb1ELb1ELb1EEEEEEEEEvNT_6ParamsE,"ax",@progbits
	.align	128
.text._ZN7cutlass13device_kernelIN5flash19enable_sm80_to_sm89INS1_16FlashAttnFwdSm80INS1_25CollectiveMainloopFwdSm80ILi8ELi2ELb0EN4cute5tupleIJNS5_1CILi128EEENS7_ILi64EEENS7_ILi192EEEEEELi192ENS_10bfloat16_tEfNS_4arch4Sm80ELb1ELb0ELb1ELb1ELb1ELb0ELb1ELb1EEENS1_21CollectiveEpilogueFwdINS6_IJS8_SA_S9_EEENS6_IJNS7_ILi1EEESI_SI_EEESC_SE_Li256ELb1ELb1ELb1ELb0EEENS1_36VarlenDynamicPersistentTileSchedulerILi128ELi64ELi256ELi256ELb1ELb1ELb0ELb1ELb1ELb1EEEEEEEEEvNT_6ParamsE:
        .type           _ZN7cutlass13device_kernelIN5flash19enable_sm80_to_sm89INS1_16FlashAttnFwdSm80INS1_25CollectiveMainloopFwdSm80ILi8ELi2ELb0EN4cute5tupleIJNS5_1CILi128EEENS7_ILi64EEENS7_ILi192EEEEEELi192ENS_10bfloat16_tEfNS_4arch4Sm80ELb1ELb0ELb1ELb1ELb1ELb0ELb1ELb1EEENS1_21CollectiveEpilogueFwdINS6_IJS8_SA_S9_EEENS6_IJNS7_ILi1EEESI_SI_EEESC_SE_Li256ELb1ELb1ELb1ELb0EEENS1_36VarlenDynamicPersistentTileSchedulerILi128ELi64ELi256ELi256ELb1ELb1ELb0ELb1ELb1ELb1EEEEEEEEEvNT_6ParamsE,@function
        .size           _ZN7cutlass13device_kernelIN5flash19enable_sm80_to_sm89INS1_16FlashAttnFwdSm80INS1_25CollectiveMainloopFwdSm80ILi8ELi2ELb0EN4cute5tupleIJNS5_1CILi128EEENS7_ILi64EEENS7_ILi192EEEEEELi192ENS_10bfloat16_tEfNS_4arch4Sm80ELb1ELb0ELb1ELb1ELb1ELb0ELb1ELb1EEENS1_21CollectiveEpilogueFwdINS6_IJS8_SA_S9_EEENS6_IJNS7_ILi1EEESI_SI_EEESC_SE_Li256ELb1ELb1ELb1ELb0EEENS1_36VarlenDynamicPersistentTileSchedulerILi128ELi64ELi256ELi256ELb1ELb1ELb0ELb1ELb1ELb1EEEEEEEEEvNT_6ParamsE,(.L_x_34 - _ZN7cutlass13device_kernelIN5flash19enable_sm80_to_sm89INS1_16FlashAttnFwdSm80INS1_25CollectiveMainloopFwdSm80ILi8ELi2ELb0EN4cute5tupleIJNS5_1CILi128EEENS7_ILi64EEENS7_ILi192EEEEEELi192ENS_10bfloat16_tEfNS_4arch4Sm80ELb1ELb0ELb1ELb1ELb1ELb0ELb1ELb1EEENS1_21CollectiveEpilogueFwdINS6_IJS8_SA_S9_EEENS6_IJNS7_ILi1EEESI_SI_EEESC_SE_Li256ELb1ELb1ELb1ELb0EEENS1_36VarlenDynamicPersistentTileSchedulerILi128ELi64ELi256ELi256ELb1ELb1ELb0ELb1ELb1ELb1EEEEEEEEEvNT_6ParamsE)
        .other          _ZN7cutlass13device_kernelIN5flash19enable_sm80_to_sm89INS1_16FlashAttnFwdSm80INS1_25CollectiveMainloopFwdSm80ILi8ELi2ELb0EN4cute5tupleIJNS5_1CILi128EEENS7_ILi64EEENS7_ILi192EEEEEELi192ENS_10bfloat16_tEfNS_4arch4Sm80ELb1ELb0ELb1ELb1ELb1ELb0ELb1ELb1EEENS1_21CollectiveEpilogueFwdINS6_IJS8_SA_S9_EEENS6_IJNS7_ILi1EEESI_SI_EEESC_SE_Li256ELb1ELb1ELb1ELb0EEENS1_36VarlenDynamicPersistentTileSchedulerILi128ELi64ELi256ELi256ELb1ELb1ELb0ELb1ELb1ELb1EEEEEEEEEvNT_6ParamsE,@"STO_CUDA_ENTRY STV_DEFAULT"
_ZN7cutlass13device_kernelIN5flash19enable_sm80_to_sm89INS1_16FlashAttnFwdSm80INS1_25CollectiveMainloopFwdSm80ILi8ELi2ELb0EN4cute5tupleIJNS5_1CILi128EEENS7_ILi64EEENS7_ILi192EEEEEELi192ENS_10bfloat16_tEfNS_4arch4Sm80ELb1ELb0ELb1ELb1ELb1ELb0ELb1ELb1EEENS1_21CollectiveEpilogueFwdINS6_IJS8_SA_S9_EEENS6_IJNS7_ILi1EEESI_SI_EEESC_SE_Li256ELb1ELb1ELb1ELb0EEENS1_36VarlenDynamicPersistentTileSchedulerILi128ELi64ELi256ELi256ELb1ELb1ELb0ELb1ELb1ELb1EEEEEEEEEvNT_6ParamsE:
[----:B------:R-:W-:Y:S01]  /*0000*/  LDC R1, c[0x0][0x28] ;  /* 0x00000a00ff017b82 */ /* 0x000fe20000000800 */
[----:B------:R-:W-:Y:S05]  /*0010*/  EXIT ;  /* 0x000000000000794d */ /* 0x000fea0003800000 */
.L_x_16:
        /* <DEDUP_REMOVED lines=14> */
.L_x_34:


//--------------------- .text._ZN7cutlass13device_kernelIN5flash19enable_sm80_to_sm89INS1_16FlashAttnFwdSm80INS1_25CollectiveMainloopFwdSm80ILi8ELi2ELb0EN4cute5tupleIJNS5_1CILi128EEENS7_ILi64EEENS7_ILi192EEEEEELi192ENS_10bfloat16_tEfNS_4arch4Sm80ELb1ELb0ELb1ELb1ELb1ELb1ELb1ELb1EEENS1_21CollectiveEpilogueFwdINS6_IJS8_SA_S9_EEENS6_IJNS7_ILi1EEESI_SI_EEESC_SE_Li256ELb1ELb1ELb1ELb0EEENS1_36VarlenDynamicPersistentTileSchedulerILi128ELi64ELi256ELi256ELb1ELb1ELb0ELb1ELb1ELb1EEEEEEEEEvNT_6ParamsE --------------------------
	.section	.text._ZN7cutlass13device_kernelIN5flash19enable_sm80_to_sm89INS1_16FlashAttnFwdSm80INS1_25CollectiveMainloopFwdSm80ILi8ELi2ELb0EN4cute5tupleIJNS5_1CILi128EEENS7_ILi64EEENS7_ILi192EEEEEELi192ENS_10bfloat16_tEfNS_4arch4Sm80ELb1ELb0ELb1ELb1ELb1ELb1ELb1ELb1EEENS1_21CollectiveEpilogueFwdINS6_IJS8_SA_S9_EEENS6_IJNS7_ILi1EEESI_SI_EEESC_SE_Li256ELb1ELb1ELb1ELb0EEENS1_36VarlenDynamicPersistentTileSchedulerILi128ELi64ELi256ELi256ELb1ELb1ELb0ELb1ELb1ELb1EEEEEEEEEvNT_6ParamsE,"ax",@progbits
	.align	128
.text._ZN7cutlass13device_kernelIN5flash19enable_sm80_to_sm89INS1_16FlashAttnFwdSm80INS1_25CollectiveMainloopFwdSm80ILi8ELi2ELb0EN4cute5tupleIJNS5_1CILi128EEENS7_ILi64EEENS7_ILi192EEEEEELi192ENS_10bfloat16_tEfNS_4arch4Sm80ELb1ELb0ELb1ELb1ELb1ELb1ELb1ELb1EEENS1_21CollectiveEpilogueFwdINS6_IJS8_SA_S9_EEENS6_IJNS7_ILi1EEESI_SI_EEESC_SE_Li256ELb1ELb1ELb1ELb0EEENS1_36VarlenDynamicPersistentTileSchedulerILi128ELi64ELi256ELi256ELb1ELb1ELb0ELb1ELb1ELb1EEEEEEEEEvNT_6ParamsE:
        .type           _ZN7cutlass13device_kernelIN5flash19enable_sm80_to_sm89INS1_16FlashAttnFwdSm80INS1_25CollectiveMainloopFwdSm80ILi8ELi2ELb0EN4cute5tupleIJNS5_1CILi128EEENS7_ILi64EEENS7_ILi192EEEEEELi192ENS_10bfloat16_tEfNS_4arch4Sm80ELb1ELb0ELb1ELb1ELb1ELb1ELb1ELb1EEENS1_21CollectiveEpilogueFwdINS6_IJS8_SA_S9_EEENS6_IJNS7_ILi1EEESI_SI_EEESC_SE_Li256ELb1ELb1ELb1ELb0EEENS1_36VarlenDynamicPersistentTileSchedulerILi128ELi64ELi256ELi256ELb1ELb1ELb0ELb1ELb1ELb1EEEEEEEEEvNT_6ParamsE,@function
        .size           _ZN7cutlass13device_kernelIN5flash19enable_sm80_to_sm89INS1_16FlashAttnFwdSm80INS1_25CollectiveMainloopFwdSm80ILi8ELi2ELb0EN4cute5tupleIJNS5_1CILi128EEENS7_ILi64EEENS7_ILi192EEEEEELi192ENS_10bfloat16_tEfNS_4arch4Sm80ELb1ELb0ELb1ELb1ELb1ELb1ELb1ELb1EEENS1_21CollectiveEpilogueFwdINS6_IJS8_SA_S9_EEENS6_IJNS7_ILi1EEESI_SI_EEESC_SE_Li256ELb1ELb1ELb1ELb0EEENS1_36VarlenDynamicPersistentTileSchedulerILi128ELi64ELi256ELi256ELb1ELb1ELb0ELb1ELb1ELb1EEEEEEEEEvNT_6ParamsE,(.L_x_35 - _ZN7cutlass13device_kernelIN5flash19enable_sm80_to_sm89INS1_16FlashAttnFwdSm80INS1_25CollectiveMainloopFwdSm80ILi8ELi2ELb0EN4cute5tupleIJNS5_1CILi128EEENS7_ILi64EEENS7_ILi192EEEEEELi192ENS_10bfloat16_tEfNS_4arch4Sm80ELb1ELb0ELb1ELb1ELb1ELb1ELb1ELb1EEENS1_21CollectiveEpilogueFwdINS6_IJS8_SA_S9_EEENS6_IJNS7_ILi1EEESI_SI_EEESC_SE_Li256ELb1ELb1ELb1ELb0EEENS1_36VarlenDynamicPersistentTileSchedulerILi128ELi64ELi256ELi256ELb1ELb1ELb0ELb1ELb1ELb1EEEEEEEEEvNT_6ParamsE)
        .other          _ZN7cutlass13device_kernelIN5flash19enable_sm80_to_sm89INS1_16FlashAttnFwdSm80INS1_25CollectiveMainloopFwdSm80ILi8ELi2ELb0EN4cute5tupleIJNS5_1CILi128EEENS7_ILi64EEENS7_ILi192EEEEEELi192ENS_10bfloat16_tEfNS_4arch4Sm80ELb1ELb0ELb1ELb1ELb1ELb1ELb1ELb1EEENS1_21CollectiveEpilogueFwdINS6_IJS8_SA_S9_EEENS6_IJNS7_ILi1EEESI_SI_EEESC_SE_Li256ELb1ELb1ELb1ELb0EEENS1_36VarlenDynamicPersistentTileSchedulerILi128ELi64ELi256ELi256ELb1ELb1ELb0ELb1ELb1ELb1EEEEEEEEEvNT_6ParamsE,@"STO_CUDA_ENTRY STV_DEFAULT"
_ZN7cutlass13device_kernelIN5flash19enable_sm80_to_sm89INS1_16FlashAttnFwdSm80INS1_25CollectiveMainloopFwdSm80ILi8ELi2ELb0EN4cute5tupleIJNS5_1CILi128EEENS7_ILi64EEENS7_ILi192EEEEEELi192ENS_10bfloat16_tEfNS_4arch4Sm80ELb1ELb0ELb1ELb1ELb1ELb1ELb1ELb1EEENS1_21CollectiveEpilogueFwdINS6_IJS8_SA_S9_EEENS6_IJNS7_ILi1EEESI_SI_EEESC_SE_Li256ELb1ELb1ELb1ELb0EEENS1_36VarlenDynamicPersistentTileSchedulerILi128ELi64ELi256ELi256ELb1ELb1ELb0ELb1ELb1ELb1EEEEEEEEEvNT_6ParamsE:
[----:B------:R-:W-:Y:S01]  /*0000*/  LDC R1, c[0x0][0x28] ;  /* 0x00000a00ff017b82 */ /* 0x000fe20000000800 */
[----:B------:R-:W-:Y:S05]  /*0010*/  EXIT ;  /* 0x000000000000794d */ /* 0x000fea0003800000 */
.L_x_17:
        /* <DEDUP_REMOVED lines=14> */
.L_x_35:


//--------------------- .nv.shared.reserved.0     --------------------------
	.section	.nv.shared.reserved.0,"aw",@nobits
	.weak		__nv_reservedSMEM_offset_0_alias
	.size		__nv_reservedSMEM_offset_0_alias, 0, 0
	.other		__nv_reservedSMEM_offset_0_alias,@"STO_CUDA_RESERVED_SHARED STV_DEFAULT"
__nv_reservedSMEM_offset_0_alias:
	.zero		0


//--------------------- .nv.global                --------------------------
	.section	.nv.global,"aw",@nobits
.nv.global:
	.type		_ZN86_INTERNAL_9a2f21ec_50_flash_fwd_hdim192_bf16_paged_split_softcap_sm80_cu_c784774a_33934cute1_E,@object
	.size		_ZN86_INTERNAL_9a2f21ec_50_flash_fwd_hdim192_bf16_paged_split_softcap_sm80_cu_c784774a_33934cute1_E,(_ZN86_INTERNAL_9a2f21ec_50_flash_fwd_hdim192_bf16_paged_split_softcap_sm80_cu_c784774a_33934cuda3std3__45__cpo6cbeginE - _ZN86_INTERNAL_9a2f21ec_50_flash_fwd_hdim192_bf16_paged_split_softcap_sm80_cu_c784774a_33934cute1_E)
_ZN86_INTERNAL_9a2f21ec_50_flash_fwd_hdim192_bf16_paged_split_softcap_sm80_cu_c784774a_33934cute1_E:
	.zero		1
	.type		_ZN86_INTERNAL_9a2f21ec_50_flash_fwd_hdim192_bf16_paged_split_softcap_sm80_cu_c784774a_33934cuda3std3__45__cpo6cbeginE,@object
	.size		_ZN86_INTERNAL_9a2f21ec_50_flash_fwd_hdim192_bf16_paged_split_softcap_sm80_cu_c784774a_33934cuda3std3__45__cpo6cbeginE,(_ZN86_INTERNAL_9a2f21ec_50_flash_fwd_hdim192_bf16_paged_split_softcap_sm80_cu_c784774a_33934cuda3std3__48in_placeE - _ZN86_INTERNAL_9a2f21ec_50_flash_fwd_hdim192_bf16_paged_split_softcap_sm80_cu_c784774a_33934cuda3std3__45__cpo6cbeginE)
_ZN86_INTERNAL_9a2f21ec_50_flash_fwd_hdim192_bf16_paged_split_softcap_sm80_cu_c784774a_33934cuda3std3__45__cpo6cbeginE:
	.zero		1
	.type		_ZN86_INTERNAL_9a2f21ec_50_flash_fwd_hdim192_bf16_paged_split_softcap_sm80_cu_c784774a_33934cuda3std3__48in_placeE,@object
	.size		_ZN86_INTERNAL_9a2f21ec_50_flash_fwd_hdim192_bf16_paged_split_softcap_sm80_cu_c784774a_33934cuda3std3__48in_placeE,(_ZN86_INTERNAL_9a2f21ec_50_flash_fwd_hdim192_bf16_paged_split_softcap_sm80_cu_c784774a_33934cuda3std6ranges3__45__cpo9iter_moveE - _ZN86_INTERNAL_9a2f21ec_50_flash_fwd_hdim192_bf16_paged_split_softcap_sm80_cu_c784774a_33934cuda3std3__48in_placeE)
_ZN86_INTERNAL_9a2f21ec_50_flash_fwd_hdim192_bf16_paged_split_softcap_sm80_cu_c784774a_33934cuda3std3__48in_placeE:
	.zero		1
	.type		_ZN86_INTERNAL_9a2f21ec_50_flash_fwd_hdim192_bf16_paged_split_softcap_sm80_cu_c784774a_33934cuda3std6ranges3__45__cpo9iter_moveE,@object
	.size		_ZN86_INTERNAL_9a2f21ec_50_flash_fwd_hdim192_bf16_paged_split_softcap_sm80_cu_c784774a_33934cuda3std6ranges3__45__cpo9iter_moveE,(_ZN86_INTERNAL_9a2f21ec_50_flash_fwd_hdim192_bf16_paged_split_softcap_sm80_cu_c784774a_33934cuda3std3__45__cpo5beginE - _ZN86_INTERNAL_9a2f21ec_50_flash_fwd_hdim192_bf16_paged_split_softcap_sm80_cu_c784774a_33934cuda3std6ranges3__45__cpo9iter_moveE)
_ZN86_INTERNAL_9a2f21ec_50_flash_fwd_hdim192_bf16_paged_split_softcap_sm80_cu_c784774a_33934cuda3std6ranges3__45__cpo9iter_moveE:
	.zero		1
	.type		_ZN86_INTERNAL_9a2f21ec_50_flash_fwd_hdim192_bf16_paged_split_softcap_sm80_cu_c784774a_33934cuda3std3__45__cpo5beginE,@object
	.size		_ZN86_INTERNAL_9a2f21ec_50_flash_fwd_hdim192_bf16_paged_split_softcap_sm80_cu_c784774a_33934cuda3std3__45__cpo5beginE,(_ZN86_INTERNAL_9a2f21ec_50_flash_fwd_hdim192_bf16_paged_split_softcap_sm80_cu_c784774a_33934cuda3std3__488_GLOBAL__N__9a2f21ec_50_flash_fwd_hdim192_bf16_paged_split_softcap_sm80_cu_c784774a_33936ignoreE - _ZN86_INTERNAL_9a2f21ec_50_flash_fwd_hdim192_bf16_paged_split_softcap_sm80_cu_c784774a_33934cuda3std3__45__cpo5beginE)
_ZN86_INTERNAL_9a2f21ec_50_flash_fwd_hdim192_bf16_paged_split_softcap_sm80_cu_c784774a_33934cuda3std3__45__cpo5beginE:
	.zero		1
	.type		_ZN86_INTERNAL_9a2f21ec_50_flash_fwd_hdim192_bf16_paged_split_softcap_sm80_cu_c784774a_33934cuda3std3__488_GLOBAL__N__9a2f21ec_50_flash_fwd_hdim192_bf16_paged_split_softcap_sm80_cu_c784774a_33936ignoreE,@object
	.size		_ZN86_INTERNAL_9a2f21ec_50_flash_fwd_hdim192_bf16_paged_split_softcap_sm80_cu_c784774a_33934cuda3std3__488_GLOBAL__N__9a2f21ec_50_flash_fwd_hdim192_bf16_paged_split_softcap_sm80_cu_c784774a_33936ignoreE,(_ZN86_INTERNAL_9a2f21ec_50_flash_fwd_hdim192_bf16_paged_split_softcap_sm80_cu_c784774a_33934cute7productE - _ZN86_INTERNAL_9a2f21ec_50_flash_fwd_hdim192_bf16_paged_split_softcap_sm80_cu_c784774a_33934cuda3std3__488_GLOBAL__N__9a2f21ec_50_flash_fwd_hdim192_bf16_paged_split_softcap_sm80_cu_c784774a_33936ignoreE)
_ZN86_INTERNAL_9a2f21ec_50_flash_fwd_hdim192_bf16_paged_split_softcap_sm80_cu_c784774a_33934cuda3std3__488_GLOBAL__N__9a2f21ec_50_flash_fwd_hdim192_bf16_paged_split_softcap_sm80_cu_c784774a_33936ignoreE:
	.zero		1
	.type		_ZN86_INTERNAL_9a2f21ec_50_flash_fwd_hdim192_bf16_paged_split_softcap_sm80_cu_c784774a_33934cute7productE,@object
	.size		_ZN86_INTERNAL_9a2f21ec_50_flash_fwd_hdim192_bf16_paged_split_softcap_sm80_cu_c784774a_33934cute7productE,(_ZN86_INTERNAL_9a2f21ec_50_flash_fwd_hdim192_bf16_paged_split_softcap_sm80_cu_c784774a_33934cuda3std3__45__cpo3endE - _ZN86_INTERNAL_9a2f21ec_50_flash_fwd_hdim192_bf16_paged_split_softcap_sm80_cu_c784774a_33934cute7productE)
_ZN86_INTERNAL_9a2f21ec_50_flash_fwd_hdim192_bf16_paged_split_softcap_sm80_cu_c784774a_33934cute7productE:
	.zero		1
	.type		_ZN86_INTERNAL_9a2f21ec_50_flash_fwd_hdim192_bf16_paged_split_softcap_sm80_cu_c784774a_33934cuda3std3__45__cpo3endE,@object
	.size		_ZN86_INTERNAL_9a2f21ec_50_flash_fwd_hdim192_bf16_paged_split_softcap_sm80_cu_c784774a_33934cuda3std3__45__cpo3endE,(_ZN86_INTERNAL_9a2f21ec_50_flash_fwd_hdim192_bf16_paged_split_softcap_sm80_cu_c784774a_33934cuda3std3__419piecewise_constructE - _ZN86_INTERNAL_9a2f21ec_50_flash_fwd_hdim192_bf16_paged_split_softcap_sm80_cu_c784774a_33934cuda3std3__45__cpo3endE)
_ZN86_INTERNAL_9a2f21ec_50_flash_fwd_hdim192_bf16_paged_split_softcap_sm80_cu_c784774a_33934cuda3std3__45__cpo3endE:
	.zero		1
	.type		_ZN86_INTERNAL_9a2f21ec_50_flash_fwd_hdim192_bf16_paged_split_softcap_sm80_cu_c784774a_33934cuda3std3__419piecewise_constructE,@object
	.size		_ZN86_INTERNAL_9a2f21ec_50_flash_fwd_hdim192_bf16_paged_split_softcap_sm80_cu_c784774a_33934cuda3std3__419piecewise_constructE,(_ZN86_INTERNAL_9a2f21ec_50_flash_fwd_hdim192_bf16_paged_split_softcap_sm80_cu_c784774a_33934cuda3std3__45__cpo4cendE - _ZN86_INTERNAL_9a2f21ec_50_flash_fwd_hdim192_bf16_paged_split_softcap_sm80_cu_c784774a_33934cuda3std3__419piecewise_constructE)
_ZN86_INTERNAL_9a2f21ec_50_flash_fwd_hdim192_bf16_paged_split_softcap_sm80_cu_c784774a_33934cuda3std3__419piecewise_constructE:
	.zero		1
	.type		_ZN86_INTERNAL_9a2f21ec_50_flash_fwd_hdim192_bf16_paged_split_softcap_sm80_cu_c784774a_33934cuda3std3__45__cpo4cendE,@object
	.size		_ZN86_INTERNAL_9a2f21ec_50_flash_fwd_hdim192_bf16_paged_split_softcap_sm80_cu_c784774a_33934cuda3std3__45__cpo4cendE,(_ZN86_INTERNAL_9a2f21ec_50_flash_fwd_hdim192_bf16_paged_split_softcap_sm80_cu_c784774a_33934cuda3std6ranges3__45__cpo4swapE - _ZN86_INTERNAL_9a2f21ec_50_flash_fwd_hdim192_bf16_paged_split_softcap_sm80_cu_c784774a_33934cuda3std3__45__cpo4cendE)
_ZN86_INTERNAL_9a2f21ec_50_flash_fwd_hdim192_bf16_paged_split_softcap_sm80_cu_c784774a_33934cuda3std3__45__cpo4cendE:
	.zero		1
	.type		_ZN86_INTERNAL_9a2f21ec_50_flash_fwd_hdim192_bf16_paged_split_softcap_sm80_cu_c784774a_33934cuda3std6ranges3__45__cpo4swapE,@object
	.size		_ZN86_INTERNAL_9a2f21ec_50_flash_fwd_hdim192_bf16_paged_split_softcap_sm80_cu_c784774a_33934cuda3std6ranges3__45__cpo4swapE,(.L_7 - _ZN86_INTERNAL_9a2f21ec_50_flash_fwd_hdim192_bf16_paged_split_softcap_sm80_cu_c784774a_33934cuda3std6ranges3__45__cpo4swapE)
_ZN86_INTERNAL_9a2f21ec_50_flash_fwd_hdim192_bf16_paged_split_softcap_sm80_cu_c784774a_33934cuda3std6ranges3__45__cpo4swapE:
	.zero		1
.L_7:


//--------------------- .nv.constant0._ZN7cutlass13device_kernelIN5flash19enable_sm80_to_sm89INS1_16FlashAttnFwdSm80INS1_25CollectiveMainloopFwdSm80ILi8ELi1ELb0EN4cute5tupleIJNS5_1CILi128EEENS7_ILi64EEENS7_ILi192EEEEEELi192ENS_10bfloat16_tEfNS_4arch4Sm80ELb0ELb0ELb1ELb0ELb1ELb0ELb1ELb1EEENS1_21CollectiveEpilogueFwdINS6_IJS8_SA_S9_EEENS6_IJNS7_ILi1EEESI_SI_EEESC_SE_Li256ELb0ELb1ELb1ELb0EEENS1_19SingleTileSchedulerILb0ELb1ELb1ELi128EEEEEEEEEvNT_6ParamsE --------------------------
	.section	.nv.constant0._ZN7cutlass13device_kernelIN5flash19enable_sm80_to_sm89INS1_16FlashAttnFwdSm80INS1_25CollectiveMainloopFwdSm80ILi8ELi1ELb0EN4cute5tupleIJNS5_1CILi128EEENS7_ILi64EEENS7_ILi192EEEEEELi192ENS_10bfloat16_tEfNS_4arch4Sm80ELb0ELb0ELb1ELb0ELb1ELb0ELb1ELb1EEENS1_21CollectiveEpilogueFwdINS6_IJS8_SA_S9_EEENS6_IJNS7_ILi1EEESI_SI_EEESC_SE_Li256ELb0ELb1ELb1ELb0EEENS1_19SingleTileSchedulerILb0ELb1ELb1ELi128EEEEEEEEEvNT_6ParamsE,"a",@progbits
	.sectionflags	@""
	.align	4
.nv.constant0._ZN7cutlass13device_kernelIN5flash19enable_sm80_to_sm89INS1_16FlashAttnFwdSm80INS1_25CollectiveMainloopFwdSm80ILi8ELi1ELb0EN4cute5tupleIJNS5_1CILi128EEENS7_ILi64EEENS7_ILi192EEEEEELi192ENS_10bfloat16_tEfNS_4arch4Sm80ELb0ELb0ELb1ELb0ELb1ELb0ELb1ELb1EEENS1_21CollectiveEpilogueFwdINS6_IJS8_SA_S9_EEENS6_IJNS7_ILi1EEESI_SI_EEESC_SE_Li256ELb0ELb1ELb1ELb0EEENS1_19SingleTileSchedulerILb0ELb1ELb1ELi128EEEEEEEEEvNT_6ParamsE:
	.zero		1576


//--------------------- .nv.constant0._ZN7cutlass13device_kernelIN5flash19enable_sm80_to_sm89INS1_16FlashAttnFwdSm80INS1_25CollectiveMainloopFwdSm80ILi8ELi1ELb0EN4cute5tupleIJNS5_1CILi128EEENS7_ILi64EEENS7_ILi192EEEEEELi192ENS_10bfloat16_tEfNS_4arch4Sm80ELb0ELb0ELb1ELb1ELb1ELb0ELb1ELb1EEENS1_21CollectiveEpilogueFwdINS6_IJS8_SA_S9_EEENS6_IJNS7_ILi1EEESI_SI_EEESC_SE_Li256ELb1ELb1ELb1ELb0EEENS1_36VarlenDynamicPersistentTileSchedulerILi128ELi64ELi256ELi256ELb1ELb1ELb0ELb0ELb1ELb1EEEEEEEEEvNT_6ParamsE --------------------------
	.section	.nv.constant0._ZN7cutlass13device_kernelIN5flash19enable_sm80_to_sm89INS1_16FlashAttnFwdSm80INS1_25CollectiveMainloopFwdSm80ILi8ELi1ELb0EN4cute5tupleIJNS5_1CILi128EEENS7_ILi64EEENS7_ILi192EEEEEELi192ENS_10bfloat16_tEfNS_4arch4Sm80ELb0ELb0ELb1ELb1ELb1ELb0ELb1ELb1EEENS1_21CollectiveEpilogueFwdINS6_IJS8_SA_S9_EEENS6_IJNS7_ILi1EEESI_SI_EEESC_SE_Li256ELb1ELb1ELb1ELb0EEENS1_36VarlenDynamicPersistentTileSchedulerILi128ELi64ELi256ELi256ELb1ELb1ELb0ELb0ELb1ELb1EEEEEEEEEvNT_6ParamsE,"a",@progbits
	.sectionflags	@""
	.align	4
.nv.constant0._ZN7cutlass13device_kernelIN5flash19enable_sm80_to_sm89INS1_16FlashAttnFwdSm80INS1_25CollectiveMainloopFwdSm80ILi8ELi1ELb0EN4cute5tupleIJNS5_1CILi128EEENS7_ILi64EEENS7_ILi192EEEEEELi192ENS_10bfloat16_tEfNS_4arch4Sm80ELb0ELb0ELb1ELb1ELb1ELb0ELb1ELb1EEENS1_21CollectiveEpilogueFwdINS6_IJS8_SA_S9_EEENS6_IJNS7_ILi1EEESI_SI_EEESC_SE_Li256ELb1ELb1ELb1ELb0EEENS1_36VarlenDynamicPersistentTileSchedulerILi128ELi64ELi256ELi256ELb1ELb1ELb0ELb0ELb1ELb1EEEEEEEEEvNT_6ParamsE:
	.zero		1608


//--------------------- .nv.constant0._ZN7cutlass13device_kernelIN5flash19enable_sm80_to_sm89INS1_16FlashAttnFwdSm80INS1_25CollectiveMainloopFwdSm80ILi8ELi1ELb0EN4cute5tupleIJNS5_1CILi128EEENS7_ILi64EEENS7_ILi192EEEEEELi192ENS_10bfloat16_tEfNS_4arch4Sm80ELb0ELb0ELb1ELb1ELb1ELb1ELb1ELb1EEENS1_21CollectiveEpilogueFwdINS6_IJS8_SA_S9_EEENS6_IJNS7_ILi1EEESI_SI_EEESC_SE_Li256ELb1ELb1ELb1ELb0EEENS1_36VarlenDynamicPersistentTileSchedulerILi128ELi64ELi256ELi256ELb1ELb1ELb0ELb0ELb1ELb1EEEEEEEEEvNT_6ParamsE --------------------------
	.section	.nv.constant0._ZN7cutlass13device_kernelIN5flash19enable_sm80_to_sm89INS1_16FlashAttnFwdSm80INS1_25CollectiveMainloopFwdSm80ILi8ELi1ELb0EN4cute5tupleIJNS5_1CILi128EEENS7_ILi64EEENS7_ILi192EEEEEELi192ENS_10bfloat16_tEfNS_4arch4Sm80ELb0ELb0ELb1ELb1ELb1ELb1ELb1ELb1EEENS1_21CollectiveEpilogueFwdINS6_IJS8_SA_S9_EEENS6_IJNS7_ILi1EEESI_SI_EEESC_SE_Li256ELb1ELb1ELb1ELb0EEENS1_36VarlenDynamicPersistentTileSchedulerILi128ELi64ELi256ELi256ELb1ELb1ELb0ELb0ELb1ELb1EEEEEEEEEvNT_6ParamsE,"a",@progbits
	.sectionflags	@""
	.align	4
.nv.constant0._ZN7cutlass13device_kernelIN5flash19enable_sm80_to_sm89INS1_16FlashAttnFwdSm80INS1_25CollectiveMainloopFwdSm80ILi8ELi1ELb0EN4cute5tupleIJNS5_1CILi128EEENS7_ILi64EEENS7_ILi192EEEEEELi192ENS_10bfloat16_tEfNS_4arch4Sm80ELb0ELb0ELb1ELb1ELb1ELb1ELb1ELb1EEENS1_21CollectiveEpilogueFwdINS6_IJS8_SA_S9_EEENS6_IJNS7_ILi1EEESI_SI_EEESC_SE_Li256ELb1ELb1ELb1ELb0EEENS1_36VarlenDynamicPersistentTileSchedulerILi128ELi64ELi256ELi256ELb1ELb1ELb0ELb0ELb1ELb1EEEEEEEEEvNT_6ParamsE:
	.zero		1608


//--------------------- .nv.constant0._ZN7cutlass13device_kernelIN5flash19enable_sm80_to_sm89INS1_16FlashAttnFwdSm80INS1_25CollectiveMainloopFwdSm80ILi8ELi1ELb0EN4cute5tupleIJNS5_1CILi128EEENS7_ILi64EEENS7_ILi192EEEEEELi192ENS_10bfloat16_tEfNS_4arch4Sm80ELb0ELb1ELb1ELb0ELb1ELb0ELb1ELb1EEENS1_21CollectiveEpilogueFwdINS6_IJS8_SA_S9_EEENS6_IJNS7_ILi1EEESI_SI_EEESC_SE_Li256ELb0ELb1ELb1ELb0EEENS1_19SingleTileSchedulerILb0ELb1ELb1ELi128EEEEEEEEEvNT_6ParamsE --------------------------
	.section	.nv.constant0._ZN7cutlass13device_kernelIN5flash19enable_sm80_to_sm89INS1_16FlashAttnFwdSm80INS1_25CollectiveMainloopFwdSm80ILi8ELi1ELb0EN4cute5tupleIJNS5_1CILi128EEENS7_ILi64EEENS7_ILi192EEEEEELi192ENS_10bfloat16_tEfNS_4arch4Sm80ELb0ELb1ELb1ELb0ELb1ELb0ELb1ELb1EEENS1_21CollectiveEpilogueFwdINS6_IJS8_SA_S9_EEENS6_IJNS7_ILi1EEESI_SI_EEESC_SE_Li256ELb0ELb1ELb1ELb0EEENS1_19SingleTileSchedulerILb0ELb1ELb1ELi128EEEEEEEEEvNT_6ParamsE,"a",@progbits
	.sectionflags	@""
	.align	4
.nv.constant0._ZN7cutlass13device_kernelIN5flash19enable_sm80_to_sm89INS1_16FlashAttnFwdSm80INS1_25CollectiveMainloopFwdSm80ILi8ELi1ELb0EN4cute5tupleIJNS5_1CILi128EEENS7_ILi64EEENS7_ILi192EEEEEELi192ENS_10bfloat16_tEfNS_4arch4Sm80ELb0ELb1ELb1ELb0ELb1ELb0ELb1ELb1EEENS1_21CollectiveEpilogueFwdINS6_IJS8_SA_S9_EEENS6_IJNS7_ILi1EEESI_SI_EEESC_SE_Li256ELb0ELb1ELb1ELb0EEENS1_19SingleTileSchedulerILb0ELb1ELb1ELi128EEEEEEEEEvNT_6ParamsE:
	.zero		1576


//--------------------- .nv.constant0._ZN7cutlass13device_kernelIN5flash19enable_sm80_to_sm89INS1_16FlashAttnFwdSm80INS1_25CollectiveMainloopFwdSm80ILi8ELi1ELb0EN4cute5tupleIJNS5_1CILi128EEENS7_ILi64EEENS7_ILi192EEEEEELi192ENS_10bfloat16_tEfNS_4arch4Sm80ELb0ELb1ELb1ELb1ELb1ELb0ELb1ELb1EEENS1_21CollectiveEpilogueFwdINS6_IJS8_SA_S9_EEENS6_IJNS7_ILi1EEESI_SI_EEESC_SE_Li256ELb1ELb1ELb1ELb0EEENS1_36VarlenDynamicPersistentTileSchedulerILi128ELi64ELi256ELi256ELb1ELb1ELb0ELb1ELb0ELb1EEEEEEEEEvNT_6ParamsE --------------------------
	.section	.nv.constant0._ZN7cutlass13device_kernelIN5flash19enable_sm80_to_sm89INS1_16FlashAttnFwdSm80INS1_25CollectiveMainloopFwdSm80ILi8ELi1ELb0EN4cute5tupleIJNS5_1CILi128EEENS7_ILi64EEENS7_ILi192EEEEEELi192ENS_10bfloat16_tEfNS_4arch4Sm80ELb0ELb1ELb1ELb1ELb1ELb0ELb1ELb1EEENS1_21CollectiveEpilogueFwdINS6_IJS8_SA_S9_EEENS6_IJNS7_ILi1EEESI_SI_EEESC_SE_Li256ELb1ELb1ELb1ELb0EEENS1_36VarlenDynamicPersistentTileSchedulerILi128ELi64ELi256ELi256ELb1ELb1ELb0ELb1ELb0ELb1EEEEEEEEEvNT_6ParamsE,"a",@progbits
	.sectionflags	@""
	.align	4
.nv.constant0._ZN7cutlass13device_kernelIN5flash19enable_sm80_to_sm89INS1_16FlashAttnFwdSm80INS1_25CollectiveMainloopFwdSm80ILi8ELi1ELb0EN4cute5tupleIJNS5_1CILi128EEENS7_ILi64EEENS7_ILi192EEEEEELi192ENS_10bfloat16_tEfNS_4arch4Sm80ELb0ELb1ELb1ELb1ELb1ELb0ELb1ELb1EEENS1_21CollectiveEpilogueFwdINS6_IJS8_SA_S9_EEENS6_IJNS7_ILi1EEESI_SI_EEESC_SE_Li256ELb1ELb1ELb1ELb0EEENS1_36VarlenDynamicPersistentTileSchedulerILi128ELi64ELi256ELi256ELb1ELb1ELb0ELb1ELb0ELb1EEEEEEEEEvNT_6ParamsE:
	.zero		1608


//--------------------- .nv.constant0._ZN7cutlass13device_kernelIN5flash19enable_sm80_to_sm89INS1_16FlashAttnFwdSm80INS1_25CollectiveMainloopFwdSm80ILi8ELi1ELb0EN4cute5tupleIJNS5_1CILi128EEENS7_ILi64EEENS7_ILi192EEEEEELi192ENS_10bfloat16_tEfNS_4arch4Sm80ELb0ELb1ELb1ELb1ELb1ELb1ELb1ELb1EEENS1_21CollectiveEpilogueFwdINS6_IJS8_SA_S9_EEENS6_IJNS7_ILi1EEESI_SI_EEESC_SE_Li256ELb1ELb1ELb1ELb0EEENS1_36VarlenDynamicPersistentTileSchedulerILi128ELi64ELi256ELi256ELb1ELb1ELb0ELb1ELb0ELb1EEEEEEEEEvNT_6ParamsE --------------------------
	.section	.nv.constant0._ZN7cutlass13device_kernelIN5flash19enable_sm80_to_sm89INS1_16FlashAttnFwdSm80INS1_25CollectiveMainloopFwdSm80ILi8ELi1ELb0EN4cute5tupleIJNS5_1CILi128EEENS7_ILi64EEENS7_ILi192EEEEEELi192ENS_10bfloat16_tEfNS_4arch4Sm80ELb0ELb1ELb1ELb1ELb1ELb1ELb1ELb1EEENS1_21CollectiveEpilogueFwdINS6_IJS8_SA_S9_EEENS6_IJNS7_ILi1EEESI_SI_EEESC_SE_Li256ELb1ELb1ELb1ELb0EEENS1_36VarlenDynamicPersistentTileSchedulerILi128ELi64ELi256ELi256ELb1ELb1ELb0ELb1ELb0ELb1EEEEEEEEEvNT_6ParamsE,"a",@progbits
	.sectionflags	@""
	.align	4
.nv.constant0._ZN7cutlass13device_kernelIN5flash19enable_sm80_to_sm89INS1_16FlashAttnFwdSm80INS1_25CollectiveMainloopFwdSm80ILi8ELi1ELb0EN4cute5tupleIJNS5_1CILi128EEENS7_ILi64EEENS7_ILi192EEEEEELi192ENS_10bfloat16_tEfNS_4arch4Sm80ELb0ELb1ELb1ELb1ELb1ELb1ELb1ELb1EEENS1_21CollectiveEpilogueFwdINS6_IJS8_SA_S9_EEENS6_IJNS7_ILi1EEESI_SI_EEESC_SE_Li256ELb1ELb1ELb1ELb0EEENS1_36VarlenDynamicPersistentTileSchedulerILi128ELi64ELi256ELi256ELb1ELb1ELb0ELb1ELb0ELb1EEEEEEEEEvNT_6ParamsE:
	.zero		1608


//--------------------- .nv.constant0._ZN7cutlass13device_kernelIN5flash19enable_sm80_to_sm89INS1_16FlashAttnFwdSm80INS1_25CollectiveMainloopFwdSm80ILi8ELi1ELb0EN4cute5tupleIJNS5_1CILi128EEENS7_ILi64EEENS7_ILi192EEEEEELi192ENS_10bfloat16_tEfNS_4arch4Sm80ELb1ELb0ELb1ELb0ELb1ELb0ELb1ELb1EEENS1_21CollectiveEpilogueFwdINS6_IJS8_SA_S9_EEENS6_IJNS7_ILi1EEESI_SI_EEESC_SE_Li256ELb0ELb1ELb1ELb0EEENS1_30DynamicPersistentTileSchedulerILi256ELi256ELb1ELb1ELb0EEEEEEEEEvNT_6ParamsE --------------------------
	.section	.nv.constant0._ZN7cutlass13device_kernelIN5flash19enable_sm80_to_sm89INS1_16FlashAttnFwdSm80INS1_25CollectiveMainloopFwdSm80ILi8ELi1ELb0EN4cute5tupleIJNS5_1CILi128EEENS7_ILi64EEENS7_ILi192EEEEEELi192ENS_10bfloat16_tEfNS_4arch4Sm80ELb1ELb0ELb1ELb0ELb1ELb0ELb1ELb1EEENS1_21CollectiveEpilogueFwdINS6_IJS8_SA_S9_EEENS6_IJNS7_ILi1EEESI_SI_EEESC_SE_Li256ELb0ELb1ELb1ELb0EEENS1_30DynamicPersistentTileSchedulerILi256ELi256ELb1ELb1ELb0EEEEEEEEEvNT_6ParamsE,"a",@progbits
	.sectionflags	@""
	.align	4
.nv.constant0._ZN7cutlass13device_kernelIN5flash19enable_sm80_to_sm89INS1_16FlashAttnFwdSm80INS1_25CollectiveMainloopFwdSm80ILi8ELi1ELb0EN4cute5tupleIJNS5_1CILi128EEENS7_ILi64EEENS7_ILi192EEEEEELi192ENS_10bfloat16_tEfNS_4arch4Sm80ELb1ELb0ELb1ELb0ELb1ELb0ELb1ELb1EEENS1_21CollectiveEpilogueFwdINS6_IJS8_SA_S9_EEENS6_IJNS7_ILi1EEESI_SI_EEESC_SE_Li256ELb0ELb1ELb1ELb0EEENS1_30DynamicPersistentTileSchedulerILi256ELi256ELb1ELb1ELb0EEEEEEEEEvNT_6ParamsE:
	.zero		1592


//--------------------- .nv.constant0._ZN7cutlass13device_kernelIN5flash19enable_sm80_to_sm89INS1_16FlashAttnFwdSm80INS1_25CollectiveMainloopFwdSm80ILi8ELi1ELb0EN4cute5tupleIJNS5_1CILi128EEENS7_ILi64EEENS7_ILi192EEEEEELi192ENS_10bfloat16_tEfNS_4arch4Sm80ELb1ELb0ELb1ELb1ELb1ELb0ELb1ELb1EEENS1_21CollectiveEpilogueFwdINS6_IJS8_SA_S9_EEENS6_IJNS7_ILi1EEESI_SI_EEESC_SE_Li256ELb1ELb1ELb1ELb0EEENS1_36VarlenDynamicPersistentTileSchedulerILi128ELi64ELi256ELi256ELb1ELb1ELb0ELb1ELb1ELb1EEEEEEEEEvNT_6ParamsE --------------------------
	.section	.nv.constant0._ZN7cutlass13device_kernelIN5flash19enable_sm80_to_sm89INS1_16FlashAttnFwdSm80INS1_25CollectiveMainloopFwdSm80ILi8ELi1ELb0EN4cute5tupleIJNS5_1CILi128EEENS7_ILi64EEENS7_ILi192EEEEEELi192ENS_10bfloat16_tEfNS_4arch4Sm80ELb1ELb0ELb1ELb1ELb1ELb0ELb1ELb1EEENS1_21CollectiveEpilogueFwdINS6_IJS8_SA_S9_EEENS6_IJNS7_ILi1EEESI_SI_EEESC_SE_Li256ELb1ELb1ELb1ELb0EEENS1_36VarlenDynamicPersistentTileSchedulerILi128ELi64ELi256ELi256ELb1ELb1ELb0ELb1ELb1ELb1EEEEEEEEEvNT_6ParamsE,"a",@progbits
	.sectionflags	@""
	.align	4
.nv.constant0._ZN7cutlass13device_kernelIN5flash19enable_sm80_to_sm89INS1_16FlashAttnFwdSm80INS1_25CollectiveMainloopFwdSm80ILi8ELi1ELb0EN4cute5tupleIJNS5_1CILi128EEENS7_ILi64EEENS7_ILi192EEEEEELi192ENS_10bfloat16_tEfNS_4arch4Sm80ELb1ELb0ELb1ELb1ELb1ELb0ELb1ELb1EEENS1_21CollectiveEpilogueFwdINS6_IJS8_SA_S9_EEENS6_IJNS7_ILi1EEESI_SI_EEESC_SE_Li256ELb1ELb1ELb1ELb0EEENS1_36VarlenDynamicPersistentTileSchedulerILi128ELi64ELi256ELi256ELb1ELb1ELb0ELb1ELb1ELb1EEEEEEEEEvNT_6ParamsE:
	.zero		1608


//--------------------- .nv.constant0._ZN7cutlass13device_kernelIN5flash19enable_sm80_to_sm89INS1_16FlashAttnFwdSm80INS1_25CollectiveMainloopFwdSm80ILi8ELi1ELb0EN4cute5tupleIJNS5_1CILi128EEENS7_ILi64EEENS7_ILi192EEEEEELi192ENS_10bfloat16_tEfNS_4arch4Sm80ELb1ELb0ELb1ELb1ELb1ELb1ELb1ELb1EEENS1_21CollectiveEpilogueFwdINS6_IJS8_SA_S9_EEENS6_IJNS7_ILi1EEESI_SI_EEESC_SE_Li256ELb1ELb1ELb1ELb0EEENS1_36VarlenDynamicPersistentTileSchedulerILi128ELi64ELi256ELi256ELb1ELb1ELb0ELb1ELb1ELb1EEEEEEEEEvNT_6ParamsE --------------------------
	.section	.nv.constant0._ZN7cutlass13device_kernelIN5flash19enable_sm80_to_sm89INS1_16FlashAttnFwdSm80INS1_25CollectiveMainloopFwdSm80ILi8ELi1ELb0EN4cute5tupleIJNS5_1CILi128EEENS7_ILi64EEENS7_ILi192EEEEEELi192ENS_10bfloat16_tEfNS_4arch4Sm80ELb1ELb0ELb1ELb1ELb1ELb1ELb1ELb1EEENS1_21CollectiveEpilogueFwdINS6_IJS8_SA_S9_EEENS6_IJNS7_ILi1EEESI_SI_EEESC_SE_Li256ELb1ELb1ELb1ELb0EEENS1_36VarlenDynamicPersistentTileSchedulerILi128ELi64ELi256ELi256ELb1ELb1ELb0ELb1ELb1ELb1EEEEEEEEEvNT_6ParamsE,"a",@progbits
	.sectionflags	@""
	.align	4
.nv.constant0._ZN7cutlass13device_kernelIN5flash19enable_sm80_to_sm89INS1_16FlashAttnFwdSm80INS1_25CollectiveMainloopFwdSm80ILi8ELi1ELb0EN4cute5tupleIJNS5_1CILi128EEENS7_ILi64EEENS7_ILi192EEEEEELi192ENS_10bfloat16_tEfNS_4arch4Sm80ELb1ELb0ELb1ELb1ELb1ELb1ELb1ELb1EEENS1_21CollectiveEpilogueFwdINS6_IJS8_SA_S9_EEENS6_IJNS7_ILi1EEESI_SI_EEESC_SE_Li256ELb1ELb1ELb1ELb0EEENS1_36VarlenDynamicPersistentTileSchedulerILi128ELi64ELi256ELi256ELb1ELb1ELb0ELb1ELb1ELb1EEEEEEEEEvNT_6ParamsE:
	.zero		1608


//--------------------- .nv.constant0._ZN7cutlass13device_kernelIN5flash19enable_sm80_to_sm89INS1_16FlashAttnFwdSm80INS1_25CollectiveMainloopFwdSm80ILi8ELi2ELb0EN4cute5tupleIJNS5_1CILi128EEENS7_ILi64EEENS7_ILi192EEEEEELi192ENS_10bfloat16_tEfNS_4arch4Sm80ELb0ELb0ELb1ELb0ELb1ELb0ELb1ELb1EEENS1_21CollectiveEpilogueFwdINS6_IJS8_SA_S9_EEENS6_IJNS7_ILi1EEESI_SI_EEESC_SE_Li256ELb0ELb1ELb1ELb0EEENS1_19SingleTileSchedulerILb0ELb1ELb1ELi128EEEEEEEEEvNT_6ParamsE --------------------------
	.section	.nv.constant0._ZN7cutlass13device_kernelIN5flash19enable_sm80_to_sm89INS1_16FlashAttnFwdSm80INS1_25CollectiveMainloopFwdSm80ILi8ELi2ELb0EN4cute5tupleIJNS5_1CILi128EEENS7_ILi64EEENS7_ILi192EEEEEELi192ENS_10bfloat16_tEfNS_4arch4Sm80ELb0ELb0ELb1ELb0ELb1ELb0ELb1ELb1EEENS1_21CollectiveEpilogueFwdINS6_IJS8_SA_S9_EEENS6_IJNS7_ILi1EEESI_SI_EEESC_SE_Li256ELb0ELb1ELb1ELb0EEENS1_19SingleTileSchedulerILb0ELb1ELb1ELi128EEEEEEEEEvNT_6ParamsE,"a",@progbits
	.sectionflags	@""
	.align	4
.nv.constant0._ZN7cutlass13device_kernelIN5flash19enable_sm80_to_sm89INS1_16FlashAttnFwdSm80INS1_25CollectiveMainloopFwdSm80ILi8ELi2ELb0EN4cute5tupleIJNS5_1CILi128EEENS7_ILi64EEENS7_ILi192EEEEEELi192ENS_10bfloat16_tEfNS_4arch4Sm80ELb0ELb0ELb1ELb0ELb1ELb0ELb1ELb1EEENS1_21CollectiveEpilogueFwdINS6_IJS8_SA_S9_EEENS6_IJNS7_ILi1EEESI_SI_EEESC_SE_Li256ELb0ELb1ELb1ELb0EEENS1_19SingleTileSchedulerILb0ELb1ELb1ELi128EEEEEEEEEvNT_6ParamsE:
	.zero		1576


//--------------------- .nv.constant0._ZN7cutlass13device_kernelIN5flash19enable_sm80_to_sm89INS1_16FlashAttnFwdSm80INS1_25CollectiveMainloopFwdSm80ILi8ELi2ELb0EN4cute5tupleIJNS5_1CILi128EEENS7_ILi64EEENS7_ILi192EEEEEELi192ENS_10bfloat16_tEfNS_4arch4Sm80ELb0ELb0ELb1ELb1ELb1ELb0ELb1ELb1EEENS1_21CollectiveEpilogueFwdINS6_IJS8_SA_S9_EEENS6_IJNS7_ILi1EEESI_SI_EEESC_SE_Li256ELb1ELb1ELb1ELb0EEENS1_36VarlenDynamicPersistentTileSchedulerILi128ELi64ELi256ELi256ELb1ELb1ELb0ELb0ELb1ELb1EEEEEEEEEvNT_6ParamsE --------------------------
	.section	.nv.constant0._ZN7cutlass13device_kernelIN5flash19enable_sm80_to_sm89INS1_16FlashAttnFwdSm80INS1_25CollectiveMainloopFwdSm80ILi8ELi2ELb0EN4cute5tupleIJNS5_1CILi128EEENS7_ILi64EEENS7_ILi192EEEEEELi192ENS_10bfloat16_tEfNS_4arch4Sm80ELb0ELb0ELb1ELb1ELb1ELb0ELb1ELb1EEENS1_21CollectiveEpilogueFwdINS6_IJS8_SA_S9_EEENS6_IJNS7_ILi1EEESI_SI_EEESC_SE_Li256ELb1ELb1ELb1ELb0EEENS1_36VarlenDynamicPersistentTileSchedulerILi128ELi64ELi256ELi256ELb1ELb1ELb0ELb0ELb1ELb1EEEEEEEEEvNT_6ParamsE,"a",@progbits
	.sectionflags	@""
	.align	4
.nv.constant0._ZN7cutlass13device_kernelIN5flash19enable_sm80_to_sm89INS1_16FlashAttnFwdSm80INS1_25CollectiveMainloopFwdSm80ILi8ELi2ELb0EN4cute5tupleIJNS5_1CILi128EEENS7_ILi64EEENS7_ILi192EEEEEELi192ENS_10bfloat16_tEfNS_4arch4Sm80ELb0ELb0ELb1ELb1ELb1ELb0ELb1ELb1EEENS1_21CollectiveEpilogueFwdINS6_IJS8_SA_S9_EEENS6_IJNS7_ILi1EEESI_SI_EEESC_SE_Li256ELb1ELb1ELb1ELb0EEENS1_36VarlenDynamicPersistentTileSchedulerILi128ELi64ELi256ELi256ELb1ELb1ELb0ELb0ELb1ELb1EEEEEEEEEvNT_6ParamsE:
	.zero		1608


//--------------------- .nv.constant0._ZN7cutlass13device_kernelIN5flash19enable_sm80_to_sm89INS1_16FlashAttnFwdSm80INS1_25CollectiveMainloopFwdSm80ILi8ELi2ELb0EN4cute5tupleIJNS5_1CILi128EEENS7_ILi64EEENS7_ILi192EEEEEELi192ENS_10bfloat16_tEfNS_4arch4Sm80ELb0ELb0ELb1ELb1ELb1ELb1ELb1ELb1EEENS1_21CollectiveEpilogueFwdINS6_IJS8_SA_S9_EEENS6_IJNS7_ILi1EEESI_SI_EEESC_SE_Li256ELb1ELb1ELb1ELb0EEENS1_36VarlenDynamicPersistentTileSchedulerILi128ELi64ELi256ELi256ELb1ELb1ELb0ELb0ELb1ELb1EEEEEEEEEvNT_6ParamsE --------------------------
	.section	.nv.constant0._ZN7cutlass13device_kernelIN5flash19enable_sm80_to_sm89INS1_16FlashAttnFwdSm80INS1_25CollectiveMainloopFwdSm80ILi8ELi2ELb0EN4cute5tupleIJNS5_1CILi128EEENS7_ILi64EEENS7_ILi192EEEEEELi192ENS_10bfloat16_tEfNS_4arch4Sm80ELb0ELb0ELb1ELb1ELb1ELb1ELb1ELb1EEENS1_21CollectiveEpilogueFwdINS6_IJS8_SA_S9_EEENS6_IJNS7_ILi1EEESI_SI_EEESC_SE_Li256ELb1ELb1ELb1ELb0EEENS1_36VarlenDynamicPersistentTileSchedulerILi128ELi64ELi256ELi256ELb1ELb1ELb0ELb0ELb1ELb1EEEEEEEEEvNT_6ParamsE,"a",@progbits
	.sectionflags	@""
	.align	4
.nv.constant0._ZN7cutlass13device_kernelIN5flash19enable_sm80_to_sm89INS1_16FlashAttnFwdSm80INS1_25CollectiveMainloopFwdSm80ILi8ELi2ELb0EN4cute5tupleIJNS5_1CILi128EEENS7_ILi64EEENS7_ILi192EEEEEELi192ENS_10bfloat16_tEfNS_4arch4Sm80ELb0ELb0ELb1ELb1ELb1ELb1ELb1ELb1EEENS1_21CollectiveEpilogueFwdINS6_IJS8_SA_S9_EEENS6_IJNS7_ILi1EEESI_SI_EEESC_SE_Li256ELb1ELb1ELb1ELb0EEENS1_36VarlenDynamicPersistentTileSchedulerILi128ELi64ELi256ELi256ELb1ELb1ELb0ELb0ELb1ELb1EEEEEEEEEvNT_6ParamsE:
	.zero		1608


//--------------------- .nv.constant0._ZN7cutlass13device_kernelIN5flash19enable_sm80_to_sm89INS1_16FlashAttnFwdSm80INS1_25CollectiveMainloopFwdSm80ILi8ELi2ELb0EN4cute5tupleIJNS5_1CILi128EEENS7_ILi64EEENS7_ILi192EEEEEELi192ENS_10bfloat16_tEfNS_4arch4Sm80ELb0ELb1ELb1ELb0ELb1ELb0ELb1ELb1EEENS1_21CollectiveEpilogueFwdINS6_IJS8_SA_S9_EEENS6_IJNS7_ILi1EEESI_SI_EEESC_SE_Li256ELb0ELb1ELb1ELb0EEENS1_19SingleTileSchedulerILb0ELb1ELb1ELi128EEEEEEEEEvNT_6ParamsE --------------------------
	.section	.nv.constant0._ZN7cutlass13device_kernelIN5flash19enable_sm80_to_sm89INS1_16FlashAttnFwdSm80INS1_25CollectiveMainloopFwdSm80ILi8ELi2ELb0EN4cute5tupleIJNS5_1CILi128EEENS7_ILi64EEENS7_ILi192EEEEEELi192ENS_10bfloat16_tEfNS_4arch4Sm80ELb0ELb1ELb1ELb0ELb1ELb0ELb1ELb1EEENS1_21CollectiveEpilogueFwdINS6_IJS8_SA_S9_EEENS6_IJNS7_ILi1EEESI_SI_EEESC_SE_Li256ELb0ELb1ELb1ELb0EEENS1_19SingleTileSchedulerILb0ELb1ELb1ELi128EEEEEEEEEvNT_6ParamsE,"a",@progbits
	.sectionflags	@""
	.align	4
.nv.constant0._ZN7cutlass13device_kernelIN5flash19enable_sm80_to_sm89INS1_16FlashAttnFwdSm80INS1_25CollectiveMainloopFwdSm80ILi8ELi2ELb0EN4cute5tupleIJNS5_1CILi128EEENS7_ILi64EEENS7_ILi192EEEEEELi192ENS_10bfloat16_tEfNS_4arch4Sm80ELb0ELb1ELb1ELb0ELb1ELb0ELb1ELb1EEENS1_21CollectiveEpilogueFwdINS6_IJS8_SA_S9_EEENS6_IJNS7_ILi1EEESI_SI_EEESC_SE_Li256ELb0ELb1ELb1ELb0EEENS1_19SingleTileSchedulerILb0ELb1ELb1ELi128EEEEEEEEEvNT_6ParamsE:
	.zero		1576


//--------------------- .nv.constant0._ZN7cutlass13device_kernelIN5flash19enable_sm80_to_sm89INS1_16FlashAttnFwdSm80INS1_25CollectiveMainloopFwdSm80ILi8ELi2ELb0EN4cute5tupleIJNS5_1CILi128EEENS7_ILi64EEENS7_ILi192EEEEEELi192ENS_10bfloat16_tEfNS_4arch4Sm80ELb0ELb1ELb1ELb1ELb1ELb0ELb1ELb1EEENS1_21CollectiveEpilogueFwdINS6_IJS8_SA_S9_EEENS6_IJNS7_ILi1EEESI_SI_EEESC_SE_Li256ELb1ELb1ELb1ELb0EEENS1_36VarlenDynamicPersistentTileSchedulerILi128ELi64ELi256ELi256ELb1ELb1ELb0ELb1ELb0ELb1EEEEEEEEEvNT_6ParamsE --------------------------
	.section	.nv.constant0._ZN7cutlass13device_kernelIN5flash19enable_sm80_to_sm89INS1_16FlashAttnFwdSm80INS1_25CollectiveMainloopFwdSm80ILi8ELi2ELb0EN4cute5tupleIJNS5_1CILi128EEENS7_ILi64EEENS7_ILi192EEEEEELi192ENS_10bfloat16_tEfNS_4arch4Sm80ELb0ELb1ELb1ELb1ELb1ELb0ELb1ELb1EEENS1_21CollectiveEpilogueFwdINS6_IJS8_SA_S9_EEENS6_IJNS7_ILi1EEESI_SI_EEESC_SE_Li256ELb1ELb1ELb1ELb0EEENS1_36VarlenDynamicPersistentTileSchedulerILi128ELi64ELi256ELi256ELb1ELb1ELb0ELb1ELb0ELb1EEEEEEEEEvNT_6ParamsE,"a",@progbits
	.sectionflags	@""
	.align	4
.nv.constant0._ZN7cutlass13device_kernelIN5flash19enable_sm80_to_sm89INS1_16FlashAttnFwdSm80INS1_25CollectiveMainloopFwdSm80ILi8ELi2ELb0EN4cute5tupleIJNS5_1CILi128EEENS7_ILi64EEENS7_ILi192EEEEEELi192ENS_10bfloat16_tEfNS_4arch4Sm80ELb0ELb1ELb1ELb1ELb1ELb0ELb1ELb1EEENS1_21CollectiveEpilogueFwdINS6_IJS8_SA_S9_EEENS6_IJNS7_ILi1EEESI_SI_EEESC_SE_Li256ELb1ELb1ELb1ELb0EEENS1_36VarlenDynamicPersistentTileSchedulerILi128ELi64ELi256ELi256ELb1ELb1ELb0ELb1ELb0ELb1EEEEEEEEEvNT_6ParamsE:
	.zero		1608


//--------------------- .nv.constant0._ZN7cutlass13device_kernelIN5flash19enable_sm80_to_sm89INS1_16FlashAttnFwdSm80INS1_25CollectiveMainloopFwdSm80ILi8ELi2ELb0EN4cute5tupleIJNS5_1CILi128EEENS7_ILi64EEENS7_ILi192EEEEEELi192ENS_10bfloat16_tEfNS_4arch4Sm80ELb0ELb1ELb1ELb1ELb1ELb1ELb1ELb1EEENS1_21CollectiveEpilogueFwdINS6_IJS8_SA_S9_EEENS6_IJNS7_ILi1EEESI_SI_EEESC_SE_Li256ELb1ELb1ELb1ELb0EEENS1_36VarlenDynamicPersistentTileSchedulerILi128ELi64ELi256ELi256ELb1ELb1ELb0ELb1ELb0ELb1EEEEEEEEEvNT_6ParamsE --------------------------
	.section	.nv.constant0._ZN7cutlass13device_kernelIN5flash19enable_sm80_to_sm89INS1_16FlashAttnFwdSm80INS1_25CollectiveMainloopFwdSm80ILi8ELi2ELb0EN4cute5tupleIJNS5_1CILi128EEENS7_ILi64EEENS7_ILi192EEEEEELi192ENS_10bfloat16_tEfNS_4arch4Sm80ELb0ELb1ELb1ELb1ELb1ELb1ELb1ELb1EEENS1_21CollectiveEpilogueFwdINS6_IJS8_SA_S9_EEENS6_IJNS7_ILi1EEESI_SI_EEESC_SE_Li256ELb1ELb1ELb1ELb0EEENS1_36VarlenDynamicPersistentTileSchedulerILi128ELi64ELi256ELi256ELb1ELb1ELb0ELb1ELb0ELb1EEEEEEEEEvNT_6ParamsE,"a",@progbits
	.sectionflags	@""
	.align	4
.nv.constant0._ZN7cutlass13device_kernelIN5flash19enable_sm80_to_sm89INS1_16FlashAttnFwdSm80INS1_25CollectiveMainloopFwdSm80ILi8ELi2ELb0EN4cute5tupleIJNS5_1CILi128EEENS7_ILi64EEENS7_ILi192EEEEEELi192ENS_10bfloat16_tEfNS_4arch4Sm80ELb0ELb1ELb1ELb1ELb1ELb1ELb1ELb1EEENS1_21CollectiveEpilogueFwdINS6_IJS8_SA_S9_EEENS6_IJNS7_ILi1EEESI_SI_EEESC_SE_Li256ELb1ELb1ELb1ELb0EEENS1_36VarlenDynamicPersistentTileSchedulerILi128ELi64ELi256ELi256ELb1ELb1ELb0ELb1ELb0ELb1EEEEEEEEEvNT_6ParamsE:
	.zero		1608


//--------------------- .nv.constant0._ZN7cutlass13device_kernelIN5flash19enable_sm80_to_sm89INS1_16FlashAttnFwdSm80INS1_25CollectiveMainloopFwdSm80ILi8ELi2ELb0EN4cute5tupleIJNS5_1CILi128EEENS7_ILi64EEENS7_ILi192EEEEEELi192ENS_10bfloat16_tEfNS_4arch4Sm80ELb1ELb0ELb1ELb0ELb1ELb0ELb1ELb1EEENS1_21CollectiveEpilogueFwdINS6_IJS8_SA_S9_EEENS6_IJNS7_ILi1EEESI_SI_EEESC_SE_Li256ELb0ELb1ELb1ELb0EEENS1_30DynamicPersistentTileSchedulerILi256ELi256ELb1ELb1ELb0EEEEEEEEEvNT_6ParamsE --------------------------
	.section	.nv.constant0._ZN7cutlass13device_kernelIN5flash19enable_sm80_to_sm89INS1_16FlashAttnFwdSm80INS1_25CollectiveMainloopFwdSm80ILi8ELi2ELb0EN4cute5tupleIJNS5_1CILi128EEENS7_ILi64EEENS7_ILi192EEEEEELi192ENS_10bfloat16_tEfNS_4arch4Sm80ELb1ELb0ELb1ELb0ELb1ELb0ELb1ELb1EEENS1_21CollectiveEpilogueFwdINS6_IJS8_SA_S9_EEENS6_IJNS7_ILi1EEESI_SI_EEESC_SE_Li256ELb0ELb1ELb1ELb0EEENS1_30DynamicPersistentTileSchedulerILi256ELi256ELb1ELb1ELb0EEEEEEEEEvNT_6ParamsE,"a",@progbits
	.sectionflags	@""
	.align	4
.nv.constant0._ZN7cutlass13device_kernelIN5flash19enable_sm80_to_sm89INS1_16FlashAttnFwdSm80INS1_25CollectiveMainloopFwdSm80ILi8ELi2ELb0EN4cute5tupleIJNS5_1CILi128EEENS7_ILi64EEENS7_ILi192EEEEEELi192ENS_10bfloat16_tEfNS_4arch4Sm80ELb1ELb0ELb1ELb0ELb1ELb0ELb1ELb1EEENS1_21CollectiveEpilogueFwdINS6_IJS8_SA_S9_EEENS6_IJNS7_ILi1EEESI_SI_EEESC_SE_Li256ELb0ELb1ELb1ELb0EEENS1_30DynamicPersistentTileSchedulerILi256ELi256ELb1ELb1ELb0EEEEEEEEEvNT_6ParamsE:
	.zero		1592


//--------------------- .nv.constant0._ZN7cutlass13device_kernelIN5flash19enable_sm80_to_sm89INS1_16FlashAttnFwdSm80INS1_25CollectiveMainloopFwdSm80ILi8ELi2ELb0EN4cute5tupleIJNS5_1CILi128EEENS7_ILi64EEENS7_ILi192EEEEEELi192ENS_10bfloat16_tEfNS_4arch4Sm80ELb1ELb0ELb1ELb1ELb1ELb0ELb1ELb1EEENS1_21CollectiveEpilogueFwdINS6_IJS8_SA_S9_EEENS6_IJNS7_ILi1EEESI_SI_EEESC_SE_Li256ELb1ELb1ELb1ELb0EEENS1_36VarlenDynamicPersistentTileSchedulerILi128ELi64ELi256ELi256ELb1ELb1ELb0ELb1ELb1ELb1EEEEEEEEEvNT_6ParamsE --------------------------
	.section	.nv.constant0._ZN7cutlass13device_kernelIN5flash19enable_sm80_to_sm89INS1_16FlashAttnFwdSm80INS1_25CollectiveMainloopFwdSm80ILi8ELi2ELb0EN4cute5tupleIJNS5_1CILi128EEENS7_ILi64EEENS7_ILi192EEEEEELi192ENS_10bfloat16_tEfNS_4arch4Sm80ELb1ELb0ELb1ELb1ELb1ELb0ELb1ELb1EEENS1_21CollectiveEpilogueFwdINS6_IJS8_SA_S9_EEENS6_IJNS7_ILi1EEESI_SI_EEESC_SE_Li256ELb1ELb1ELb1ELb0EEENS1_36VarlenDynamicPersistentTileSchedulerILi128ELi64ELi256ELi256ELb1ELb1ELb0ELb1ELb1ELb1EEEEEEEEEvNT_6ParamsE,"a",@progbits
	.sectionflags	@""
	.align	4
.nv.constant0._ZN7cutlass13device_kernelIN5flash19enable_sm80_to_sm89INS1_16FlashAttnFwdSm80INS1_25CollectiveMainloopFwdSm80ILi8ELi2ELb0EN4cute5tupleIJNS5_1CILi128EEENS7_ILi64EEENS7_ILi192EEEEEELi192ENS_10bfloat16_tEfNS_4arch4Sm80ELb1ELb0ELb1ELb1ELb1ELb0ELb1ELb1EEENS1_21CollectiveEpilogueFwdINS6_IJS8_SA_S9_EEENS6_IJNS7_ILi1EEESI_SI_EEESC_SE_Li256ELb1ELb1ELb1ELb0EEENS1_36VarlenDynamicPersistentTileSchedulerILi128ELi64ELi256ELi256ELb1ELb1ELb0ELb1ELb1ELb1EEEEEEEEEvNT_6ParamsE:
	.zero		1608


//--------------------- .nv.constant0._ZN7cutlass13device_kernelIN5flash19enable_sm80_to_sm89INS1_16FlashAttnFwdSm80INS1_25CollectiveMainloopFwdSm80ILi8ELi2ELb0EN4cute5tupleIJNS5_1CILi128EEENS7_ILi64EEENS7_ILi192EEEEEELi192ENS_10bfloat16_tEfNS_4arch4Sm80ELb1ELb0ELb1ELb1ELb1ELb1ELb1ELb1EEENS1_21CollectiveEpilogueFwdINS6_IJS8_SA_S9_EEENS6_IJNS7_ILi1EEESI_SI_EEESC_SE_Li256ELb1ELb1ELb1ELb0EEENS1_36VarlenDynamicPersistentTileSchedulerILi128ELi64ELi256ELi256ELb1ELb1ELb0ELb1ELb1ELb1EEEEEEEEEvNT_6ParamsE --------------------------
	.section	.nv.constant0._ZN7cutlass13device_kernelIN5flash19enable_sm80_to_sm89INS1_16FlashAttnFwdSm80INS1_25CollectiveMainloopFwdSm80ILi8ELi2ELb0EN4cute5tupleIJNS5_1CILi128EEENS7_ILi64EEENS7_ILi192EEEEEELi192ENS_10bfloat16_tEfNS_4arch4Sm80ELb1ELb0ELb1ELb1ELb1ELb1ELb1ELb1EEENS1_21CollectiveEpilogueFwdINS6_IJS8_SA_S9_EEENS6_IJNS7_ILi1EEESI_SI_EEESC_SE_Li256ELb1ELb1ELb1ELb0EEENS1_36VarlenDynamicPersistentTileSchedulerILi128ELi64ELi256ELi256ELb1ELb1ELb0ELb1ELb1ELb1EEEEEEEEEvNT_6ParamsE,"a",@progbits
	.sectionflags	@""
	.align	4
.nv.constant0._ZN7cutlass13device_kernelIN5flash19enable_sm80_to_sm89INS1_16FlashAttnFwdSm80INS1_25CollectiveMainloopFwdSm80ILi8ELi2ELb0EN4cute5tupleIJNS5_1CILi128EEENS7_ILi64EEENS7_ILi192EEEEEELi192ENS_10bfloat16_tEfNS_4arch4Sm80ELb1ELb0ELb1ELb1ELb1ELb1ELb1ELb1EEENS1_21CollectiveEpilogueFwdINS6_IJS8_SA_S9_EEENS6_IJNS7_ILi1EEESI_SI_EEESC_SE_Li256ELb1ELb1ELb1ELb0EEENS1_36VarlenDynamicPersistentTileSchedulerILi128ELi64ELi256ELi256ELb1ELb1ELb0ELb1ELb1ELb1EEEEEEEEEvNT_6ParamsE:
	.zero		1608


//--------------------- SYMBOLS --------------------------

	.type		.nv.reservedSmem.offset0,@object
	.size		.nv.reservedSmem.offset0,0x4
